//
// Generated by NVIDIA NVVM Compiler
//
// Compiler Build ID: CL-36424714
// Cuda compilation tools, release 13.0, V13.0.88
// Based on NVVM 20.0.0
//

.version 9.0
.target sm_100
.address_size 64

	// .globl	_Z13volatile_nodePV4NodejjPj

.visible .entry _Z13volatile_nodePV4NodejjPj(
	.param .u64 .ptr .align 1 _Z13volatile_nodePV4NodejjPj_param_0,
	.param .u32 _Z13volatile_nodePV4NodejjPj_param_1,
	.param .u32 _Z13volatile_nodePV4NodejjPj_param_2,
	.param .u64 .ptr .align 1 _Z13volatile_nodePV4NodejjPj_param_3
)
{
	.reg .pred 	%p<6>;
	.reg .b32 	%r<21>;
	.reg .b32 	%f<4>;
	.reg .b64 	%rd<17>;

	ld.param.u64 	%rd4, [_Z13volatile_nodePV4NodejjPj_param_0];
	ld.param.u32 	%r9, [_Z13volatile_nodePV4NodejjPj_param_1];
	ld.param.u32 	%r10, [_Z13volatile_nodePV4NodejjPj_param_2];
	ld.param.u64 	%rd5, [_Z13volatile_nodePV4NodejjPj_param_3];
	cvta.to.global.u64 	%rd1, %rd5;
	cvta.to.global.u64 	%rd2, %rd4;
	mov.u32 	%r11, %tid.x;
	mov.u32 	%r12, %ctaid.x;
	mov.u32 	%r1, %ntid.x;
	mad.lo.s32 	%r13, %r12, %r1, %r11;
	add.s32 	%r19, %r13, %r10;
	setp.ge.u32 	%p1, %r19, %r9;
	@%p1 bra 	$L__BB0_6;
	mov.u32 	%r14, %nctaid.x;
	mul.lo.s32 	%r3, %r1, %r14;
$L__BB0_2:
	mul.wide.s32 	%rd6, %r19, 20;
	add.s64 	%rd7, %rd2, %rd6;
	ld.volatile.global.u32 	%r20, [%rd7+8];
	mul.wide.s32 	%rd8, %r20, 4;
	add.s64 	%rd9, %rd1, %rd8;
	atom.global.add.u32 	%r15, [%rd9], 1;
	setp.eq.s32 	%p2, %r15, 0;
	@%p2 bra 	$L__BB0_5;
$L__BB0_3:
	mul.wide.s32 	%rd10, %r20, 20;
	add.s64 	%rd3, %rd2, %rd10;
	ld.volatile.global.u32 	%r16, [%rd3];
	ld.volatile.global.u32 	%r17, [%rd3+4];
	mul.wide.s32 	%rd11, %r16, 20;
	add.s64 	%rd12, %rd2, %rd11;
	ld.volatile.global.f32 	%f1, [%rd12+16];
	mul.wide.s32 	%rd13, %r17, 20;
	add.s64 	%rd14, %rd2, %rd13;
	ld.volatile.global.f32 	%f2, [%rd14+16];
	min.f32 	%f3, %f1, %f2;
	st.volatile.global.f32 	[%rd3+16], %f3;
	setp.eq.s32 	%p3, %r20, 0;
	@%p3 bra 	$L__BB0_6;
	membar.gl;
	ld.volatile.global.u32 	%r20, [%rd3+8];
	mul.wide.s32 	%rd15, %r20, 4;
	add.s64 	%rd16, %rd1, %rd15;
	atom.global.add.u32 	%r18, [%rd16], 1;
	setp.ne.s32 	%p4, %r18, 0;
	@%p4 bra 	$L__BB0_3;
$L__BB0_5:
	add.s32 	%r19, %r19, %r3;
	setp.lt.u32 	%p5, %r19, %r9;
	@%p5 bra 	$L__BB0_2;
$L__BB0_6:
	ret;

}
	// .globl	_Z22separate_volatile_dataPK4NodePVfjjPj
.visible .entry _Z22separate_volatile_dataPK4NodePVfjjPj(
	.param .u64 .ptr .align 1 _Z22separate_volatile_dataPK4NodePVfjjPj_param_0,
	.param .u64 .ptr .align 1 _Z22separate_volatile_dataPK4NodePVfjjPj_param_1,
	.param .u32 _Z22separate_volatile_dataPK4NodePVfjjPj_param_2,
	.param .u32 _Z22separate_volatile_dataPK4NodePVfjjPj_param_3,
	.param .u64 .ptr .align 1 _Z22separate_volatile_dataPK4NodePVfjjPj_param_4
)
{
	.reg .pred 	%p<6>;
	.reg .b32 	%r<21>;
	.reg .b32 	%f<4>;
	.reg .b64 	%rd<21>;

	ld.param.u64 	%rd6, [_Z22separate_volatile_dataPK4NodePVfjjPj_param_0];
	ld.param.u64 	%rd5, [_Z22separate_volatile_dataPK4NodePVfjjPj_param_1];
	ld.param.u32 	%r9, [_Z22separate_volatile_dataPK4NodePVfjjPj_param_2];
	ld.param.u32 	%r10, [_Z22separate_volatile_dataPK4NodePVfjjPj_param_3];
	ld.param.u64 	%rd7, [_Z22separate_volatile_dataPK4NodePVfjjPj_param_4];
	cvta.to.global.u64 	%rd1, %rd7;
	cvta.to.global.u64 	%rd2, %rd6;
	mov.u32 	%r11, %tid.x;
	mov.u32 	%r12, %ctaid.x;
	mov.u32 	%r1, %ntid.x;
	mad.lo.s32 	%r13, %r12, %r1, %r11;
	add.s32 	%r19, %r13, %r10;
	setp.ge.u32 	%p1, %r19, %r9;
	@%p1 bra 	$L__BB1_6;
	cvta.to.global.u64 	%rd3, %rd5;
	mov.u32 	%r14, %nctaid.x;
	mul.lo.s32 	%r3, %r1, %r14;
$L__BB1_2:
	mul.wide.s32 	%rd8, %r19, 20;
	add.s64 	%rd9, %rd2, %rd8;
	ld.global.u32 	%r20, [%rd9+8];
	mul.wide.s32 	%rd10, %r20, 4;
	add.s64 	%rd11, %rd1, %rd10;
	atom.global.add.u32 	%r15, [%rd11], 1;
	setp.eq.s32 	%p2, %r15, 0;
	@%p2 bra 	$L__BB1_5;
$L__BB1_3:
	mul.wide.s32 	%rd12, %r20, 20;
	add.s64 	%rd4, %rd2, %rd12;
	ld.global.u32 	%r16, [%rd4];
	ld.global.u32 	%r17, [%rd4+4];
	mul.wide.s32 	%rd13, %r16, 4;
	add.s64 	%rd14, %rd3, %rd13;
	ld.volatile.global.f32 	%f1, [%rd14];
	mul.wide.s32 	%rd15, %r17, 4;
	add.s64 	%rd16, %rd3, %rd15;
	ld.volatile.global.f32 	%f2, [%rd16];
	min.f32 	%f3, %f1, %f2;
	mul.wide.s32 	%rd17, %r20, 4;
	add.s64 	%rd18, %rd3, %rd17;
	st.volatile.global.f32 	[%rd18], %f3;
	setp.eq.s32 	%p3, %r20, 0;
	@%p3 bra 	$L__BB1_6;
	membar.gl;
	ld.global.u32 	%r20, [%rd4+8];
	mul.wide.s32 	%rd19, %r20, 4;
	add.s64 	%rd20, %rd1, %rd19;
	atom.global.add.u32 	%r18, [%rd20], 1;
	setp.ne.s32 	%p4, %r18, 0;
	@%p4 bra 	$L__BB1_3;
$L__BB1_5:
	add.s32 	%r19, %r19, %r3;
	setp.lt.u32 	%p5, %r19, %r9;
	@%p5 bra 	$L__BB1_2;
$L__BB1_6:
	ret;

}
	// .globl	_Z11atomic_readP4NodejjPj
.visible .entry _Z11atomic_readP4NodejjPj(
	.param .u64 .ptr .align 1 _Z11atomic_readP4NodejjPj_param_0,
	.param .u32 _Z11atomic_readP4NodejjPj_param_1,
	.param .u32 _Z11atomic_readP4NodejjPj_param_2,
	.param .u64 .ptr .align 1 _Z11atomic_readP4NodejjPj_param_3
)
{
	.reg .pred 	%p<6>;
	.reg .b32 	%r<21>;
	.reg .b32 	%f<4>;
	.reg .b64 	%rd<17>;

	ld.param.u64 	%rd4, [_Z11atomic_readP4NodejjPj_param_0];
	ld.param.u32 	%r9, [_Z11atomic_readP4NodejjPj_param_1];
	ld.param.u32 	%r10, [_Z11atomic_readP4NodejjPj_param_2];
	ld.param.u64 	%rd5, [_Z11atomic_readP4NodejjPj_param_3];
	cvta.to.global.u64 	%rd1, %rd5;
	cvta.to.global.u64 	%rd2, %rd4;
	mov.u32 	%r11, %tid.x;
	mov.u32 	%r12, %ctaid.x;
	mov.u32 	%r1, %ntid.x;
	mad.lo.s32 	%r13, %r12, %r1, %r11;
	add.s32 	%r19, %r13, %r10;
	setp.ge.u32 	%p1, %r19, %r9;
	@%p1 bra 	$L__BB2_6;
	mov.u32 	%r14, %nctaid.x;
	mul.lo.s32 	%r3, %r1, %r14;
$L__BB2_2:
	mul.wide.s32 	%rd6, %r19, 20;
	add.s64 	%rd7, %rd2, %rd6;
	ld.global.u32 	%r20, [%rd7+8];
	mul.wide.s32 	%rd8, %r20, 4;
	add.s64 	%rd9, %rd1, %rd8;
	atom.global.add.u32 	%r15, [%rd9], 1;
	setp.eq.s32 	%p2, %r15, 0;
	@%p2 bra 	$L__BB2_5;
$L__BB2_3:
	mul.wide.s32 	%rd10, %r20, 20;
	add.s64 	%rd3, %rd2, %rd10;
	ld.global.u32 	%r16, [%rd3];
	ld.global.u32 	%r17, [%rd3+4];
	mul.wide.s32 	%rd11, %r16, 20;
	add.s64 	%rd12, %rd2, %rd11;
	atom.global.add.f32 	%f1, [%rd12+16], 0f00000000;
	mul.wide.s32 	%rd13, %r17, 20;
	add.s64 	%rd14, %rd2, %rd13;
	atom.global.add.f32 	%f2, [%rd14+16], 0f00000000;
	min.f32 	%f3, %f1, %f2;
	st.global.f32 	[%rd3+16], %f3;
	setp.eq.s32 	%p3, %r20, 0;
	@%p3 bra 	$L__BB2_6;
	membar.gl;
	ld.global.u32 	%r20, [%rd3+8];
	mul.wide.s32 	%rd15, %r20, 4;
	add.s64 	%rd16, %rd1, %rd15;
	atom.global.add.u32 	%r18, [%rd16], 1;
	setp.ne.s32 	%p4, %r18, 0;
	@%p4 bra 	$L__BB2_3;
$L__BB2_5:
	add.s32 	%r19, %r19, %r3;
	setp.lt.u32 	%p5, %r19, %r9;
	@%p5 bra 	$L__BB2_2;
$L__BB2_6:
	ret;

}
	// .globl	_Z23atomic_read_conditionalP4NodejjPj
.visible .entry _Z23atomic_read_conditionalP4NodejjPj(
	.param .u64 .ptr .align 1 _Z23atomic_read_conditionalP4NodejjPj_param_0,
	.param .u32 _Z23atomic_read_conditionalP4NodejjPj_param_1,
	.param .u32 _Z23atomic_read_conditionalP4NodejjPj_param_2,
	.param .u64 .ptr .align 1 _Z23atomic_read_conditionalP4NodejjPj_param_3
)
{
	.reg .pred 	%p<8>;
	.reg .b32 	%r<21>;
	.reg .b32 	%f<10>;
	.reg .b64 	%rd<19>;

	ld.param.u64 	%rd6, [_Z23atomic_read_conditionalP4NodejjPj_param_0];
	ld.param.u32 	%r9, [_Z23atomic_read_conditionalP4NodejjPj_param_1];
	ld.param.u32 	%r10, [_Z23atomic_read_conditionalP4NodejjPj_param_2];
	ld.param.u64 	%rd7, [_Z23atomic_read_conditionalP4NodejjPj_param_3];
	cvta.to.global.u64 	%rd1, %rd7;
	cvta.to.global.u64 	%rd2, %rd6;
	mov.u32 	%r11, %tid.x;
	mov.u32 	%r12, %ctaid.x;
	mov.u32 	%r1, %ntid.x;
	mad.lo.s32 	%r13, %r12, %r1, %r11;
	add.s32 	%r19, %r13, %r10;
	setp.ge.u32 	%p1, %r19, %r9;
	@%p1 bra 	$L__BB3_10;
	mov.u32 	%r14, %nctaid.x;
	mul.lo.s32 	%r3, %r1, %r14;
$L__BB3_2:
	mul.wide.s32 	%rd8, %r19, 20;
	add.s64 	%rd9, %rd2, %rd8;
	ld.global.u32 	%r20, [%rd9+8];
	mul.wide.s32 	%rd10, %r20, 4;
	add.s64 	%rd11, %rd1, %rd10;
	atom.global.add.u32 	%r15, [%rd11], 1;
	setp.eq.s32 	%p2, %r15, 0;
	@%p2 bra 	$L__BB3_9;
$L__BB3_3:
	mul.wide.s32 	%rd12, %r20, 20;
	add.s64 	%rd3, %rd2, %rd12;
	ld.global.u32 	%r16, [%rd3];
	ld.global.u32 	%r17, [%rd3+4];
	mul.wide.s32 	%rd13, %r16, 20;
	add.s64 	%rd14, %rd2, %rd13;
	add.s64 	%rd4, %rd14, 16;
	ld.global.f32 	%f8, [%rd14+16];
	mul.wide.s32 	%rd15, %r17, 20;
	add.s64 	%rd16, %rd2, %rd15;
	add.s64 	%rd5, %rd16, 16;
	ld.global.f32 	%f9, [%rd16+16];
	setp.neu.f32 	%p3, %f8, 0f00000000;
	@%p3 bra 	$L__BB3_5;
	atom.global.add.f32 	%f8, [%rd4], 0f00000000;
$L__BB3_5:
	setp.neu.f32 	%p4, %f9, 0f00000000;
	@%p4 bra 	$L__BB3_7;
	atom.global.add.f32 	%f9, [%rd5], 0f00000000;
$L__BB3_7:
	min.f32 	%f7, %f8, %f9;
	st.global.f32 	[%rd3+16], %f7;
	setp.eq.s32 	%p5, %r20, 0;
	@%p5 bra 	$L__BB3_10;
	membar.gl;
	ld.global.u32 	%r20, [%rd3+8];
	mul.wide.s32 	%rd17, %r20, 4;
	add.s64 	%rd18, %rd1, %rd17;
	atom.global.add.u32 	%r18, [%rd18], 1;
	setp.ne.s32 	%p6, %r18, 0;
	@%p6 bra 	$L__BB3_3;
$L__BB3_9:
	add.s32 	%r19, %r19, %r3;
	setp.lt.u32 	%p7, %r19, %r9;
	@%p7 bra 	$L__BB3_2;
$L__BB3_10:
	ret;

}
	// .globl	_Z8asm_readP4NodejjPj
.visible .entry _Z8asm_readP4NodejjPj(
	.param .u64 .ptr .align 1 _Z8asm_readP4NodejjPj_param_0,
	.param .u32 _Z8asm_readP4NodejjPj_param_1,
	.param .u32 _Z8asm_readP4NodejjPj_param_2,
	.param .u64 .ptr .align 1 _Z8asm_readP4NodejjPj_param_3
)
{
	.reg .pred 	%p<6>;
	.reg .b32 	%r<21>;
	.reg .b32 	%f<4>;
	.reg .b64 	%rd<19>;

	ld.param.u64 	%rd4, [_Z8asm_readP4NodejjPj_param_0];
	ld.param.u32 	%r9, [_Z8asm_readP4NodejjPj_param_1];
	ld.param.u32 	%r10, [_Z8asm_readP4NodejjPj_param_2];
	ld.param.u64 	%rd5, [_Z8asm_readP4NodejjPj_param_3];
	cvta.to.global.u64 	%rd1, %rd5;
	cvta.to.global.u64 	%rd2, %rd4;
	mov.u32 	%r11, %tid.x;
	mov.u32 	%r12, %ctaid.x;
	mov.u32 	%r1, %ntid.x;
	mad.lo.s32 	%r13, %r12, %r1, %r11;
	add.s32 	%r19, %r13, %r10;
	setp.ge.u32 	%p1, %r19, %r9;
	@%p1 bra 	$L__BB4_6;
	mov.u32 	%r14, %nctaid.x;
	mul.lo.s32 	%r3, %r1, %r14;
$L__BB4_2:
	mul.wide.s32 	%rd6, %r19, 20;
	add.s64 	%rd7, %rd2, %rd6;
	ld.global.u32 	%r20, [%rd7+8];
	mul.wide.s32 	%rd8, %r20, 4;
	add.s64 	%rd9, %rd1, %rd8;
	atom.global.add.u32 	%r15, [%rd9], 1;
	setp.eq.s32 	%p2, %r15, 0;
	@%p2 bra 	$L__BB4_5;
$L__BB4_3:
	mul.wide.s32 	%rd12, %r20, 20;
	add.s64 	%rd3, %rd2, %rd12;
	ld.global.u32 	%r16, [%rd3];
	ld.global.u32 	%r17, [%rd3+4];
	mul.wide.s32 	%rd13, %r16, 20;
	add.s64 	%rd14, %rd4, %rd13;
	add.s64 	%rd10, %rd14, 16;
	// begin inline asm
	ld.global.cg.f32 %f1, [%rd10];
	// end inline asm
	mul.wide.s32 	%rd15, %r17, 20;
	add.s64 	%rd16, %rd4, %rd15;
	add.s64 	%rd11, %rd16, 16;
	// begin inline asm
	ld.global.cg.f32 %f2, [%rd11];
	// end inline asm
	min.f32 	%f3, %f1, %f2;
	st.global.f32 	[%rd3+16], %f3;
	setp.eq.s32 	%p3, %r20, 0;
	@%p3 bra 	$L__BB4_6;
	membar.gl;
	ld.global.u32 	%r20, [%rd3+8];
	mul.wide.s32 	%rd17, %r20, 4;
	add.s64 	%rd18, %rd1, %rd17;
	atom.global.add.u32 	%r18, [%rd18], 1;
	setp.ne.s32 	%p4, %r18, 0;
	@%p4 bra 	$L__BB4_3;
$L__BB4_5:
	add.s32 	%r19, %r19, %r3;
	setp.lt.u32 	%p5, %r19, %r9;
	@%p5 bra 	$L__BB4_2;
$L__BB4_6:
	ret;

}
	// .globl	_Z20asm_read_conditionalP4NodejjPj
.visible .entry _Z20asm_read_conditionalP4NodejjPj(
	.param .u64 .ptr .align 1 _Z20asm_read_conditionalP4NodejjPj_param_0,
	.param .u32 _Z20asm_read_conditionalP4NodejjPj_param_1,
	.param .u32 _Z20asm_read_conditionalP4NodejjPj_param_2,
	.param .u64 .ptr .align 1 _Z20asm_read_conditionalP4NodejjPj_param_3
)
{
	.reg .pred 	%p<8>;
	.reg .b32 	%r<21>;
	.reg .b32 	%f<12>;
	.reg .b64 	%rd<23>;

	ld.param.u64 	%rd4, [_Z20asm_read_conditionalP4NodejjPj_param_0];
	ld.param.u32 	%r11, [_Z20asm_read_conditionalP4NodejjPj_param_1];
	ld.param.u32 	%r12, [_Z20asm_read_conditionalP4NodejjPj_param_2];
	ld.param.u64 	%rd5, [_Z20asm_read_conditionalP4NodejjPj_param_3];
	cvta.to.global.u64 	%rd1, %rd5;
	cvta.to.global.u64 	%rd2, %rd4;
	mov.u32 	%r13, %tid.x;
	mov.u32 	%r14, %ctaid.x;
	mov.u32 	%r1, %ntid.x;
	mad.lo.s32 	%r15, %r14, %r1, %r13;
	add.s32 	%r19, %r15, %r12;
	setp.ge.u32 	%p1, %r19, %r11;
	@%p1 bra 	$L__BB5_10;
	mov.u32 	%r16, %nctaid.x;
	mul.lo.s32 	%r3, %r1, %r16;
$L__BB5_2:
	mul.wide.s32 	%rd6, %r19, 20;
	add.s64 	%rd7, %rd2, %rd6;
	ld.global.u32 	%r20, [%rd7+8];
	mul.wide.s32 	%rd8, %r20, 4;
	add.s64 	%rd9, %rd1, %rd8;
	atom.global.add.u32 	%r17, [%rd9], 1;
	setp.eq.s32 	%p2, %r17, 0;
	@%p2 bra 	$L__BB5_9;
$L__BB5_3:
	mul.wide.s32 	%rd10, %r20, 20;
	add.s64 	%rd3, %rd2, %rd10;
	ld.global.u32 	%r7, [%rd3];
	ld.global.u32 	%r8, [%rd3+4];
	mul.wide.s32 	%rd11, %r7, 20;
	add.s64 	%rd12, %rd2, %rd11;
	ld.global.f32 	%f10, [%rd12+16];
	mul.wide.s32 	%rd13, %r8, 20;
	add.s64 	%rd14, %rd2, %rd13;
	ld.global.f32 	%f11, [%rd14+16];
	setp.neu.f32 	%p3, %f10, 0f00000000;
	@%p3 bra 	$L__BB5_5;
	add.s64 	%rd17, %rd4, %rd11;
	add.s64 	%rd15, %rd17, 16;
	// begin inline asm
	ld.global.cg.f32 %f10, [%rd15];
	// end inline asm
$L__BB5_5:
	setp.neu.f32 	%p4, %f11, 0f00000000;
	@%p4 bra 	$L__BB5_7;
	add.s64 	%rd20, %rd4, %rd13;
	add.s64 	%rd18, %rd20, 16;
	// begin inline asm
	ld.global.cg.f32 %f11, [%rd18];
	// end inline asm
$L__BB5_7:
	min.f32 	%f9, %f10, %f11;
	st.global.f32 	[%rd3+16], %f9;
	setp.eq.s32 	%p5, %r20, 0;
	@%p5 bra 	$L__BB5_10;
	membar.gl;
	ld.global.u32 	%r20, [%rd3+8];
	mul.wide.s32 	%rd21, %r20, 4;
	add.s64 	%rd22, %rd1, %rd21;
	atom.global.add.u32 	%r18, [%rd22], 1;
	setp.ne.s32 	%p6, %r18, 0;
	@%p6 bra 	$L__BB5_3;
$L__BB5_9:
	add.s32 	%r19, %r19, %r3;
	setp.lt.u32 	%p7, %r19, %r11;
	@%p7 bra 	$L__BB5_2;
$L__BB5_10:
	ret;

}


// ===== COMPILED SASS (sm_100) =====

	.target	sm_100

	.elftype	@"ET_EXEC"


//--------------------- .note.nv.tkinfo           --------------------------
	.section	.note.nv.tkinfo,"",@"SHT_NOTE"
	.sectionflags	@"SHF_NOTE_NV_TKINFO"
	.tkinfo
        /*0018*/ 	.word	0x00000002
        /*0030*/ 	.string	""
        /*0030*/ 	.string	"ptxas"
        /*0030*/ 	.string	"Cuda compilation tools, release 13.0, V13.0.88"
        /*0030*/ 	.string	"Build cuda_13.0.r13.0/compiler.36424714_0"
        /*0030*/ 	.string	"-arch sm_100 -m 64 "



//--------------------- .note.nv.cuinfo           --------------------------
	.section	.note.nv.cuinfo,"",@"SHT_NOTE"
	.sectionflags	@"SHF_NOTE_NV_CUINFO"
        /*0018*/ 	.short	0x0002
        /*001a*/ 	.short	0x0064
        /*001c*/ 	.short	0x0082
	.zero		2


//--------------------- .nv.info                  --------------------------
	.section	.nv.info,"",@"SHT_CUDA_INFO"
	.align	4


	//----- nvinfo : EIATTR_REGCOUNT
	.align		4
        /*0000*/ 	.byte	0x04, 0x2f
        /*0002*/ 	.short	(.L_1 - .L_0)
	.align		4
.L_0:
        /*0004*/ 	.word	index@(_Z13volatile_nodePV4NodejjPj)
        /*0008*/ 	.word	0x00000014


	//----- nvinfo : EIATTR_FRAME_SIZE
	.align		4
.L_1:
        /*000c*/ 	.byte	0x04, 0x11
        /*000e*/ 	.short	(.L_3 - .L_2)
	.align		4
.L_2:
        /*0010*/ 	.word	index@(_Z13volatile_nodePV4NodejjPj)
        /*0014*/ 	.word	0x00000000


	//----- nvinfo : EIATTR_REGCOUNT
	.align		4
.L_3:
        /*0018*/ 	.byte	0x04, 0x2f
        /*001a*/ 	.short	(.L_5 - .L_4)
	.align		4
.L_4:
        /*001c*/ 	.word	index@(_Z22separate_volatile_dataPK4NodePVfjjPj)
        /*0020*/ 	.word	0x00000018


	//----- nvinfo : EIATTR_FRAME_SIZE
	.align		4
.L_5:
        /*0024*/ 	.byte	0x04, 0x11
        /*0026*/ 	.short	(.L_7 - .L_6)
	.align		4
.L_6:
        /*0028*/ 	.word	index@(_Z22separate_volatile_dataPK4NodePVfjjPj)
        /*002c*/ 	.word	0x00000000


	//----- nvinfo : EIATTR_REGCOUNT
	.align		4
.L_7:
        /*0030*/ 	.byte	0x04, 0x2f
        /*0032*/ 	.short	(.L_9 - .L_8)
	.align		4
.L_8:
        /*0034*/ 	.word	index@(_Z11atomic_readP4NodejjPj)
        /*0038*/ 	.word	0x00000014


	//----- nvinfo : EIATTR_FRAME_SIZE
	.align		4
.L_9:
        /*003c*/ 	.byte	0x04, 0x11
        /*003e*/ 	.short	(.L_11 - .L_10)
	.align		4
.L_10:
        /*0040*/ 	.word	index@(_Z11atomic_readP4NodejjPj)
        /*0044*/ 	.word	0x00000000


	//----- nvinfo : EIATTR_REGCOUNT
	.align		4
.L_11:
        /*0048*/ 	.byte	0x04, 0x2f
        /*004a*/ 	.short	(.L_13 - .L_12)
	.align		4
.L_12:
        /*004c*/ 	.word	index@(_Z23atomic_read_conditionalP4NodejjPj)
        /*0050*/ 	.word	0x00000014


	//----- nvinfo : EIATTR_FRAME_SIZE
	.align		4
.L_13:
        /*0054*/ 	.byte	0x04, 0x11
        /*0056*/ 	.short	(.L_15 - .L_14)
	.align		4
.L_14:
        /*0058*/ 	.word	index@(_Z23atomic_read_conditionalP4NodejjPj)
        /*005c*/ 	.word	0x00000000


	//----- nvinfo : EIATTR_REGCOUNT
	.align		4
.L_15:
        /*0060*/ 	.byte	0x04, 0x2f
        /*0062*/ 	.short	(.L_17 - .L_16)
	.align		4
.L_16:
        /*0064*/ 	.word	index@(_Z8asm_readP4NodejjPj)
        /*0068*/ 	.word	0x00000014


	//----- nvinfo : EIATTR_FRAME_SIZE
	.align		4
.L_17:
        /*006c*/ 	.byte	0x04, 0x11
        /*006e*/ 	.short	(.L_19 - .L_18)
	.align		4
.L_18:
        /*0070*/ 	.word	index@(_Z8asm_readP4NodejjPj)
        /*0074*/ 	.word	0x00000000


	//----- nvinfo : EIATTR_REGCOUNT
	.align		4
.L_19:
        /*0078*/ 	.byte	0x04, 0x2f
        /*007a*/ 	.short	(.L_21 - .L_20)
	.align		4
.L_20:
        /*007c*/ 	.word	index@(_Z20asm_read_conditionalP4NodejjPj)
        /*0080*/ 	.word	0x00000014


	//----- nvinfo : EIATTR_FRAME_SIZE
	.align		4
.L_21:
        /*0084*/ 	.byte	0x04, 0x11
        /*0086*/ 	.short	(.L_23 - .L_22)
	.align		4
.L_22:
        /*0088*/ 	.word	index@(_Z20asm_read_conditionalP4NodejjPj)
        /*008c*/ 	.word	0x00000000


	//----- nvinfo : EIATTR_MIN_STACK_SIZE
	.align		4
.L_23:
        /*0090*/ 	.byte	0x04, 0x12
        /*0092*/ 	.short	(.L_25 - .L_24)
	.align		4
.L_24:
        /*0094*/ 	.word	index@(_Z20asm_read_conditionalP4NodejjPj)
        /*0098*/ 	.word	0x00000000


	//----- nvinfo : EIATTR_MIN_STACK_SIZE
	.align		4
.L_25:
        /*009c*/ 	.byte	0x04, 0x12
        /*009e*/ 	.short	(.L_27 - .L_26)
	.align		4
.L_26:
        /*00a0*/ 	.word	index@(_Z8asm_readP4NodejjPj)
        /*00a4*/ 	.word	0x00000000


	//----- nvinfo : EIATTR_MIN_STACK_SIZE
	.align		4
.L_27:
        /*00a8*/ 	.byte	0x04, 0x12
        /*00aa*/ 	.short	(.L_29 - .L_28)
	.align		4
.L_28:
        /*00ac*/ 	.word	index@(_Z23atomic_read_conditionalP4NodejjPj)
        /*00b0*/ 	.word	0x00000000


	//----- nvinfo : EIATTR_MIN_STACK_SIZE
	.align		4
.L_29:
        /*00b4*/ 	.byte	0x04, 0x12
        /*00b6*/ 	.short	(.L_31 - .L_30)
	.align		4
.L_30:
        /*00b8*/ 	.word	index@(_Z11atomic_readP4NodejjPj)
        /*00bc*/ 	.word	0x00000000


	//----- nvinfo : EIATTR_MIN_STACK_SIZE
	.align		4
.L_31:
        /*00c0*/ 	.byte	0x04, 0x12
        /*00c2*/ 	.short	(.L_33 - .L_32)
	.align		4
.L_32:
        /*00c4*/ 	.word	index@(_Z22separate_volatile_dataPK4NodePVfjjPj)
        /*00c8*/ 	.word	0x00000000


	//----- nvinfo : EIATTR_MIN_STACK_SIZE
	.align		4
.L_33:
        /*00cc*/ 	.byte	0x04, 0x12
        /*00ce*/ 	.short	(.L_35 - .L_34)
	.align		4
.L_34:
        /*00d0*/ 	.word	index@(_Z13volatile_nodePV4NodejjPj)
        /*00d4*/ 	.word	0x00000000
.L_35:


//--------------------- .nv.compat                --------------------------
	.section	.nv.compat,"",@"SHT_CUDA_COMPAT_INFO"
	.align	4
        /*0000*/ 	.byte	0x02, 0x09, 0x00, 0x00, 0x02, 0x02, 0x01, 0x00, 0x02, 0x05, 0x05, 0x00, 0x03, 0x07, 0x01, 0x01
        /*0010*/ 	.byte	0x02, 0x03, 0x00, 0x00, 0x02, 0x06, 0x01, 0x00, 0x04, 0x0b, 0x08, 0x00, 0x09, 0x00, 0x00, 0x00
        /*0020*/ 	.byte	0x00, 0x00, 0x00, 0x00


//--------------------- .nv.info._Z20asm_read_conditionalP4NodejjPj --------------------------
	.section	.nv.info._Z20asm_read_conditionalP4NodejjPj,"",@"SHT_CUDA_INFO"
	.sectionflags	@""
	.align	4


	//----- nvinfo : EIATTR_CUDA_API_VERSION
	.align		4
        /*0000*/ 	.byte	0x04, 0x37
        /*0002*/ 	.short	(.L_37 - .L_36)
.L_36:
        /*0004*/ 	.word	0x00000082


	//----- nvinfo : EIATTR_KPARAM_INFO
	.align		4
.L_37:
        /*0008*/ 	.byte	0x04, 0x17
        /*000a*/ 	.short	(.L_39 - .L_38)
.L_38:
        /*000c*/ 	.word	0x00000000
        /*0010*/ 	.short	0x0003
        /*0012*/ 	.short	0x0010
        /*0014*/ 	.byte	0x00, 0xf5, 0x21, 0x00


	//----- nvinfo : EIATTR_KPARAM_INFO
	.align		4
.L_39:
        /*0018*/ 	.byte	0x04, 0x17
        /*001a*/ 	.short	(.L_41 - .L_40)
.L_40:
        /*001c*/ 	.word	0x00000000
        /*0020*/ 	.short	0x0002
        /*0022*/ 	.short	0x000c
        /*0024*/ 	.byte	0x00, 0xf0, 0x11, 0x00


	//----- nvinfo : EIATTR_KPARAM_INFO
	.align		4
.L_41:
        /*0028*/ 	.byte	0x04, 0x17
        /*002a*/ 	.short	(.L_43 - .L_42)
.L_42:
        /*002c*/ 	.word	0x00000000
        /*0030*/ 	.short	0x0001
        /*0032*/ 	.short	0x0008
        /*0034*/ 	.byte	0x00, 0xf0, 0x11, 0x00


	//----- nvinfo : EIATTR_KPARAM_INFO
	.align		4
.L_43:
        /*0038*/ 	.byte	0x04, 0x17
        /*003a*/ 	.short	(.L_45 - .L_44)
.L_44:
        /*003c*/ 	.word	0x00000000
        /*0040*/ 	.short	0x0000
        /*0042*/ 	.short	0x0000
        /*0044*/ 	.byte	0x00, 0xf5, 0x21, 0x00


	//----- nvinfo : EIATTR_SPARSE_MMA_MASK
	.align		4
.L_45:
        /*0048*/ 	.byte	0x03, 0x50
        /*004a*/ 	.short	0x0000


	//----- nvinfo : EIATTR_MAXREG_COUNT
	.align		4
        /*004c*/ 	.byte	0x03, 0x1b
        /*004e*/ 	.short	0x00ff


	//----- nvinfo : EIATTR_MERCURY_ISA_VERSION
	.align		4
        /*0050*/ 	.byte	0x03, 0x5f
        /*0052*/ 	.short	0x0101


	//----- nvinfo : EIATTR_VRC_CTA_INIT_COUNT
	.align		4
        /*0054*/ 	.byte	0x02, 0x4a
	.zero		1
	.zero		1


	//----- nvinfo : EIATTR_EXIT_INSTR_OFFSETS
	.align		4
        /*0058*/ 	.byte	0x04, 0x1c
        /*005a*/ 	.short	(.L_47 - .L_46)


	//   ....[0]....
.L_46:
        /*005c*/ 	.word	0x00000080


	//   ....[1]....
        /*0060*/ 	.word	0x000002b0


	//   ....[2]....
        /*0064*/ 	.word	0x00000380


	//----- nvinfo : EIATTR_CRS_STACK_SIZE
	.align		4
.L_47:
        /*0068*/ 	.byte	0x04, 0x1e
        /*006a*/ 	.short	(.L_49 - .L_48)
.L_48:
        /*006c*/ 	.word	0x00000000


	//----- nvinfo : EIATTR_CBANK_PARAM_SIZE
	.align		4
.L_49:
        /*0070*/ 	.byte	0x03, 0x19
        /*0072*/ 	.short	0x0018


	//----- nvinfo : EIATTR_PARAM_CBANK
	.align		4
        /*0074*/ 	.byte	0x04, 0x0a
        /*0076*/ 	.short	(.L_51 - .L_50)
	.align		4
.L_50:
        /*0078*/ 	.word	index@(.nv.constant0._Z20asm_read_conditionalP4NodejjPj)
        /*007c*/ 	.short	0x0380
        /*007e*/ 	.short	0x0018


	//----- nvinfo : EIATTR_SW_WAR
	.align		4
.L_51:
        /*0080*/ 	.byte	0x04, 0x36
        /*0082*/ 	.short	(.L_53 - .L_52)
.L_52:
        /*0084*/ 	.word	0x00000008
.L_53:


//--------------------- .nv.info._Z8asm_readP4NodejjPj --------------------------
	.section	.nv.info._Z8asm_readP4NodejjPj,"",@"SHT_CUDA_INFO"
	.sectionflags	@""
	.align	4


	//----- nvinfo : EIATTR_CUDA_API_VERSION
	.align		4
        /*0000*/ 	.byte	0x04, 0x37
        /*0002*/ 	.short	(.L_55 - .L_54)
.L_54:
        /*0004*/ 	.word	0x00000082


	//----- nvinfo : EIATTR_KPARAM_INFO
	.align		4
.L_55:
        /*0008*/ 	.byte	0x04, 0x17
        /*000a*/ 	.short	(.L_57 - .L_56)
.L_56:
        /*000c*/ 	.word	0x00000000
        /*0010*/ 	.short	0x0003
        /*0012*/ 	.short	0x0010
        /*0014*/ 	.byte	0x00, 0xf5, 0x21, 0x00


	//----- nvinfo : EIATTR_KPARAM_INFO
	.align		4
.L_57:
        /*0018*/ 	.byte	0x04, 0x17
        /*001a*/ 	.short	(.L_59 - .L_58)
.L_58:
        /*001c*/ 	.word	0x00000000
        /*0020*/ 	.short	0x0002
        /*0022*/ 	.short	0x000c
        /*0024*/ 	.byte	0x00, 0xf0, 0x11, 0x00


	//----- nvinfo : EIATTR_KPARAM_INFO
	.align		4
.L_59:
        /*0028*/ 	.byte	0x04, 0x17
        /*002a*/ 	.short	(.L_61 - .L_60)
.L_60:
        /*002c*/ 	.word	0x00000000
        /*0030*/ 	.short	0x0001
        /*0032*/ 	.short	0x0008
        /*0034*/ 	.byte	0x00, 0xf0, 0x11, 0x00


	//----- nvinfo : EIATTR_KPARAM_INFO
	.align		4
.L_61:
        /*0038*/ 	.byte	0x04, 0x17
        /*003a*/ 	.short	(.L_63 - .L_62)
.L_62:
        /*003c*/ 	.word	0x00000000
        /*0040*/ 	.short	0x0000
        /*0042*/ 	.short	0x0000
        /*0044*/ 	.byte	0x00, 0xf5, 0x21, 0x00


	//----- nvinfo : EIATTR_SPARSE_MMA_MASK
	.align		4
.L_63:
        /*0048*/ 	.byte	0x03, 0x50
        /*004a*/ 	.short	0x0000


	//----- nvinfo : EIATTR_MAXREG_COUNT
	.align		4
        /*004c*/ 	.byte	0x03, 0x1b
        /*004e*/ 	.short	0x00ff


	//----- nvinfo : EIATTR_MERCURY_ISA_VERSION
	.align		4
        /*0050*/ 	.byte	0x03, 0x5f
        /*0052*/ 	.short	0x0101


	//----- nvinfo : EIATTR_VRC_CTA_INIT_COUNT
	.align		4
        /*0054*/ 	.byte	0x02, 0x4a
	.zero		1
	.zero		1


	//----- nvinfo : EIATTR_EXIT_INSTR_OFFSETS
	.align		4
        /*0058*/ 	.byte	0x04, 0x1c
        /*005a*/ 	.short	(.L_65 - .L_64)


	//   ....[0]....
.L_64:
        /*005c*/ 	.word	0x00000080


	//   ....[1]....
        /*0060*/ 	.word	0x00000270


	//   ....[2]....
        /*0064*/ 	.word	0x00000340


	//----- nvinfo : EIATTR_CRS_STACK_SIZE
	.align		4
.L_65:
        /*0068*/ 	.byte	0x04, 0x1e
        /*006a*/ 	.short	(.L_67 - .L_66)
.L_66:
        /*006c*/ 	.word	0x00000000


	//----- nvinfo : EIATTR_CBANK_PARAM_SIZE
	.align		4
.L_67:
        /*0070*/ 	.byte	0x03, 0x19
        /*0072*/ 	.short	0x0018


	//----- nvinfo : EIATTR_PARAM_CBANK
	.align		4
        /*0074*/ 	.byte	0x04, 0x0a
        /*0076*/ 	.short	(.L_69 - .L_68)
	.align		4
.L_68:
        /*0078*/ 	.word	index@(.nv.constant0._Z8asm_readP4NodejjPj)
        /*007c*/ 	.short	0x0380
        /*007e*/ 	.short	0x0018


	//----- nvinfo : EIATTR_SW_WAR
	.align		4
.L_69:
        /*0080*/ 	.byte	0x04, 0x36
        /*0082*/ 	.short	(.L_71 - .L_70)
.L_70:
        /*0084*/ 	.word	0x00000008
.L_71:


//--------------------- .nv.info._Z23atomic_read_conditionalP4NodejjPj --------------------------
	.section	.nv.info._Z23atomic_read_conditionalP4NodejjPj,"",@"SHT_CUDA_INFO"
	.sectionflags	@""
	.align	4


	//----- nvinfo : EIATTR_CUDA_API_VERSION
	.align		4
        /*0000*/ 	.byte	0x04, 0x37
        /*0002*/ 	.short	(.L_73 - .L_72)
.L_72:
        /*0004*/ 	.word	0x00000082


	//----- nvinfo : EIATTR_KPARAM_INFO
	.align		4
.L_73:
        /*0008*/ 	.byte	0x04, 0x17
        /*000a*/ 	.short	(.L_75 - .L_74)
.L_74:
        /*000c*/ 	.word	0x00000000
        /*0010*/ 	.short	0x0003
        /*0012*/ 	.short	0x0010
        /*0014*/ 	.byte	0x00, 0xf5, 0x21, 0x00


	//----- nvinfo : EIATTR_KPARAM_INFO
	.align		4
.L_75:
        /*0018*/ 	.byte	0x04, 0x17
        /*001a*/ 	.short	(.L_77 - .L_76)
.L_76:
        /*001c*/ 	.word	0x00000000
        /*0020*/ 	.short	0x0002
        /*0022*/ 	.short	0x000c
        /*0024*/ 	.byte	0x00, 0xf0, 0x11, 0x00


	//----- nvinfo : EIATTR_KPARAM_INFO
	.align		4
.L_77:
        /*0028*/ 	.byte	0x04, 0x17
        /*002a*/ 	.short	(.L_79 - .L_78)
.L_78:
        /*002c*/ 	.word	0x00000000
        /*0030*/ 	.short	0x0001
        /*0032*/ 	.short	0x0008
        /*0034*/ 	.byte	0x00, 0xf0, 0x11, 0x00


	//----- nvinfo : EIATTR_KPARAM_INFO
	.align		4
.L_79:
        /*0038*/ 	.byte	0x04, 0x17
        /*003a*/ 	.short	(.L_81 - .L_80)
.L_80:
        /*003c*/ 	.word	0x00000000
        /*0040*/ 	.short	0x0000
        /*0042*/ 	.short	0x0000
        /*0044*/ 	.byte	0x00, 0xf5, 0x21, 0x00


	//----- nvinfo : EIATTR_SPARSE_MMA_MASK
	.align		4
.L_81:
        /*0048*/ 	.byte	0x03, 0x50
        /*004a*/ 	.short	0x0000


	//----- nvinfo : EIATTR_MAXREG_COUNT
	.align		4
        /*004c*/ 	.byte	0x03, 0x1b
        /*004e*/ 	.short	0x00ff


	//----- nvinfo : EIATTR_MERCURY_ISA_VERSION
	.align		4
        /*0050*/ 	.byte	0x03, 0x5f
        /*0052*/ 	.short	0x0101


	//----- nvinfo : EIATTR_VRC_CTA_INIT_COUNT
	.align		4
        /*0054*/ 	.byte	0x02, 0x4a
	.zero		1
	.zero		1


	//----- nvinfo : EIATTR_EXIT_INSTR_OFFSETS
	.align		4
        /*0058*/ 	.byte	0x04, 0x1c
        /*005a*/ 	.short	(.L_83 - .L_82)


	//   ....[0]....
.L_82:
        /*005c*/ 	.word	0x00000080


	//   ....[1]....
        /*0060*/ 	.word	0x00000310


	//   ....[2]....
        /*0064*/ 	.word	0x000003e0


	//----- nvinfo : EIATTR_CRS_STACK_SIZE
	.align		4
.L_83:
        /*0068*/ 	.byte	0x04, 0x1e
        /*006a*/ 	.short	(.L_85 - .L_84)
.L_84:
        /*006c*/ 	.word	0x00000000


	//----- nvinfo : EIATTR_CBANK_PARAM_SIZE
	.align		4
.L_85:
        /*0070*/ 	.byte	0x03, 0x19
        /*0072*/ 	.short	0x0018


	//----- nvinfo : EIATTR_PARAM_CBANK
	.align		4
        /*0074*/ 	.byte	0x04, 0x0a
        /*0076*/ 	.short	(.L_87 - .L_86)
	.align		4
.L_86:
        /*0078*/ 	.word	index@(.nv.constant0._Z23atomic_read_conditionalP4NodejjPj)
        /*007c*/ 	.short	0x0380
        /*007e*/ 	.short	0x0018


	//----- nvinfo : EIATTR_SW_WAR
	.align		4
.L_87:
        /*0080*/ 	.byte	0x04, 0x36
        /*0082*/ 	.short	(.L_89 - .L_88)
.L_88:
        /*0084*/ 	.word	0x00000008
.L_89:


//--------------------- .nv.info._Z11atomic_readP4NodejjPj --------------------------
	.section	.nv.info._Z11atomic_readP4NodejjPj,"",@"SHT_CUDA_INFO"
	.sectionflags	@""
	.align	4


	//----- nvinfo : EIATTR_CUDA_API_VERSION
	.align		4
        /*0000*/ 	.byte	0x04, 0x37
        /*0002*/ 	.short	(.L_91 - .L_90)
.L_90:
        /*0004*/ 	.word	0x00000082


	//----- nvinfo : EIATTR_KPARAM_INFO
	.align		4
.L_91:
        /*0008*/ 	.byte	0x04, 0x17
        /*000a*/ 	.short	(.L_93 - .L_92)
.L_92:
        /*000c*/ 	.word	0x00000000
        /*0010*/ 	.short	0x0003
        /*0012*/ 	.short	0x0010
        /*0014*/ 	.byte	0x00, 0xf5, 0x21, 0x00


	//----- nvinfo : EIATTR_KPARAM_INFO
	.align		4
.L_93:
        /*0018*/ 	.byte	0x04, 0x17
        /*001a*/ 	.short	(.L_95 - .L_94)
.L_94:
        /*001c*/ 	.word	0x00000000
        /*0020*/ 	.short	0x0002
        /*0022*/ 	.short	0x000c
        /*0024*/ 	.byte	0x00, 0xf0, 0x11, 0x00


	//----- nvinfo : EIATTR_KPARAM_INFO
	.align		4
.L_95:
        /*0028*/ 	.byte	0x04, 0x17
        /*002a*/ 	.short	(.L_97 - .L_96)
.L_96:
        /*002c*/ 	.word	0x00000000
        /*0030*/ 	.short	0x0001
        /*0032*/ 	.short	0x0008
        /*0034*/ 	.byte	0x00, 0xf0, 0x11, 0x00


	//----- nvinfo : EIATTR_KPARAM_INFO
	.align		4
.L_97:
        /*0038*/ 	.byte	0x04, 0x17
        /*003a*/ 	.short	(.L_99 - .L_98)
.L_98:
        /*003c*/ 	.word	0x00000000
        /*0040*/ 	.short	0x0000
        /*0042*/ 	.short	0x0000
        /*0044*/ 	.byte	0x00, 0xf5, 0x21, 0x00


	//----- nvinfo : EIATTR_SPARSE_MMA_MASK
	.align		4
.L_99:
        /*0048*/ 	.byte	0x03, 0x50
        /*004a*/ 	.short	0x0000


	//----- nvinfo : EIATTR_MAXREG_COUNT
	.align		4
        /*004c*/ 	.byte	0x03, 0x1b
        /*004e*/ 	.short	0x00ff


	//----- nvinfo : EIATTR_MERCURY_ISA_VERSION
	.align		4
        /*0050*/ 	.byte	0x03, 0x5f
        /*0052*/ 	.short	0x0101


	//----- nvinfo : EIATTR_VRC_CTA_INIT_COUNT
	.align		4
        /*0054*/ 	.byte	0x02, 0x4a
	.zero		1
	.zero		1


	//----- nvinfo : EIATTR_EXIT_INSTR_OFFSETS
	.align		4
        /*0058*/ 	.byte	0x04, 0x1c
        /*005a*/ 	.short	(.L_101 - .L_100)


	//   ....[0]....
.L_100:
        /*005c*/ 	.word	0x00000080


	//   ....[1]....
        /*0060*/ 	.word	0x00000270


	//   ....[2]....
        /*0064*/ 	.word	0x00000340


	//----- nvinfo : EIATTR_CRS_STACK_SIZE
	.align		4
.L_101:
        /*0068*/ 	.byte	0x04, 0x1e
        /*006a*/ 	.short	(.L_103 - .L_102)
.L_102:
        /*006c*/ 	.word	0x00000000


	//----- nvinfo : EIATTR_CBANK_PARAM_SIZE
	.align		4
.L_103:
        /*0070*/ 	.byte	0x03, 0x19
        /*0072*/ 	.short	0x0018


	//----- nvinfo : EIATTR_PARAM_CBANK
	.align		4
        /*0074*/ 	.byte	0x04, 0x0a
        /*0076*/ 	.short	(.L_105 - .L_104)
	.align		4
.L_104:
        /*0078*/ 	.word	index@(.nv.constant0._Z11atomic_readP4NodejjPj)
        /*007c*/ 	.short	0x0380
        /*007e*/ 	.short	0x0018


	//----- nvinfo : EIATTR_SW_WAR
	.align		4
.L_105:
        /*0080*/ 	.byte	0x04, 0x36
        /*0082*/ 	.short	(.L_107 - .L_106)
.L_106:
        /*0084*/ 	.word	0x00000008
.L_107:


//--------------------- .nv.info._Z22separate_volatile_dataPK4NodePVfjjPj --------------------------
	.section	.nv.info._Z22separate_volatile_dataPK4NodePVfjjPj,"",@"SHT_CUDA_INFO"
	.sectionflags	@""
	.align	4


	//----- nvinfo : EIATTR_CUDA_API_VERSION
	.align		4
        /*0000*/ 	.byte	0x04, 0x37
        /*0002*/ 	.short	(.L_109 - .L_108)
.L_108:
        /*0004*/ 	.word	0x00000082


	//----- nvinfo : EIATTR_KPARAM_INFO
	.align		4
.L_109:
        /*0008*/ 	.byte	0x04, 0x17
        /*000a*/ 	.short	(.L_111 - .L_110)
.L_110:
        /*000c*/ 	.word	0x00000000
        /*0010*/ 	.short	0x0004
        /*0012*/ 	.short	0x0018
        /*0014*/ 	.byte	0x00, 0xf5, 0x21, 0x00


	//----- nvinfo : EIATTR_KPARAM_INFO
	.align		4
.L_111:
        /*0018*/ 	.byte	0x04, 0x17
        /*001a*/ 	.short	(.L_113 - .L_112)
.L_112:
        /*001c*/ 	.word	0x00000000
        /*0020*/ 	.short	0x0003
        /*0022*/ 	.short	0x0014
        /*0024*/ 	.byte	0x00, 0xf0, 0x11, 0x00


	//----- nvinfo : EIATTR_KPARAM_INFO
	.align		4
.L_113:
        /*0028*/ 	.byte	0x04, 0x17
        /*002a*/ 	.short	(.L_115 - .L_114)
.L_114:
        /*002c*/ 	.word	0x00000000
        /*0030*/ 	.short	0x0002
        /*0032*/ 	.short	0x0010
        /*0034*/ 	.byte	0x00, 0xf0, 0x11, 0x00


	//----- nvinfo : EIATTR_KPARAM_INFO
	.align		4
.L_115:
        /*0038*/ 	.byte	0x04, 0x17
        /*003a*/ 	.short	(.L_117 - .L_116)
.L_116:
        /*003c*/ 	.word	0x00000000
        /*0040*/ 	.short	0x0001
        /*0042*/ 	.short	0x0008
        /*0044*/ 	.byte	0x00, 0xf5, 0x21, 0x00


	//----- nvinfo : EIATTR_KPARAM_INFO
	.align		4
.L_117:
        /*0048*/ 	.byte	0x04, 0x17
        /*004a*/ 	.short	(.L_119 - .L_118)
.L_118:
        /*004c*/ 	.word	0x00000000
        /*0050*/ 	.short	0x0000
        /*0052*/ 	.short	0x0000
        /*0054*/ 	.byte	0x00, 0xf5, 0x21, 0x00


	//----- nvinfo : EIATTR_SPARSE_MMA_MASK
	.align		4
.L_119:
        /*0058*/ 	.byte	0x03, 0x50
        /*005a*/ 	.short	0x0000


	//----- nvinfo : EIATTR_MAXREG_COUNT
	.align		4
        /*005c*/ 	.byte	0x03, 0x1b
        /*005e*/ 	.short	0x00ff


	//----- nvinfo : EIATTR_MERCURY_ISA_VERSION
	.align		4
        /*0060*/ 	.byte	0x03, 0x5f
        /*0062*/ 	.short	0x0101


	//----- nvinfo : EIATTR_VRC_CTA_INIT_COUNT
	.align		4
        /*0064*/ 	.byte	0x02, 0x4a
	.zero		1
	.zero		1


	//----- nvinfo : EIATTR_EXIT_INSTR_OFFSETS
	.align		4
        /*0068*/ 	.byte	0x04, 0x1c
        /*006a*/ 	.short	(.L_121 - .L_120)


	//   ....[0]....
.L_120:
        /*006c*/ 	.word	0x00000080


	//   ....[1]....
        /*0070*/ 	.word	0x00000290


	//   ....[2]....
        /*0074*/ 	.word	0x00000360


	//----- nvinfo : EIATTR_CRS_STACK_SIZE
	.align		4
.L_121:
        /*0078*/ 	.byte	0x04, 0x1e
        /*007a*/ 	.short	(.L_123 - .L_122)
.L_122:
        /*007c*/ 	.word	0x00000000


	//----- nvinfo : EIATTR_CBANK_PARAM_SIZE
	.align		4
.L_123:
        /*0080*/ 	.byte	0x03, 0x19
        /*0082*/ 	.short	0x0020


	//----- nvinfo : EIATTR_PARAM_CBANK
	.align		4
        /*0084*/ 	.byte	0x04, 0x0a
        /*0086*/ 	.short	(.L_125 - .L_124)
	.align		4
.L_124:
        /*0088*/ 	.word	index@(.nv.constant0._Z22separate_volatile_dataPK4NodePVfjjPj)
        /*008c*/ 	.short	0x0380
        /*008e*/ 	.short	0x0020


	//----- nvinfo : EIATTR_SW_WAR
	.align		4
.L_125:
        /*0090*/ 	.byte	0x04, 0x36
        /*0092*/ 	.short	(.L_127 - .L_126)
.L_126:
        /*0094*/ 	.word	0x00000008
.L_127:


//--------------------- .nv.info._Z13volatile_nodePV4NodejjPj --------------------------
	.section	.nv.info._Z13volatile_nodePV4NodejjPj,"",@"SHT_CUDA_INFO"
	.sectionflags	@""
	.align	4


	//----- nvinfo : EIATTR_CUDA_API_VERSION
	.align		4
        /*0000*/ 	.byte	0x04, 0x37
        /*0002*/ 	.short	(.L_129 - .L_128)
.L_128:
        /*0004*/ 	.word	0x00000082


	//----- nvinfo : EIATTR_KPARAM_INFO
	.align		4
.L_129:
        /*0008*/ 	.byte	0x04, 0x17
        /*000a*/ 	.short	(.L_131 - .L_130)
.L_130:
        /*000c*/ 	.word	0x00000000
        /*0010*/ 	.short	0x0003
        /*0012*/ 	.short	0x0010
        /*0014*/ 	.byte	0x00, 0xf5, 0x21, 0x00


	//----- nvinfo : EIATTR_KPARAM_INFO
	.align		4
.L_131:
        /*0018*/ 	.byte	0x04, 0x17
        /*001a*/ 	.short	(.L_133 - .L_132)
.L_132:
        /*001c*/ 	.word	0x00000000
        /*0020*/ 	.short	0x0002
        /*0022*/ 	.short	0x000c
        /*0024*/ 	.byte	0x00, 0xf0, 0x11, 0x00


	//----- nvinfo : EIATTR_KPARAM_INFO
	.align		4
.L_133:
        /*0028*/ 	.byte	0x04, 0x17
        /*002a*/ 	.short	(.L_135 - .L_134)
.L_134:
        /*002c*/ 	.word	0x00000000
        /*0030*/ 	.short	0x0001
        /*0032*/ 	.short	0x0008
        /*0034*/ 	.byte	0x00, 0xf0, 0x11, 0x00


	//----- nvinfo : EIATTR_KPARAM_INFO
	.align		4
.L_135:
        /*0038*/ 	.byte	0x04, 0x17
        /*003a*/ 	.short	(.L_137 - .L_136)
.L_136:
        /*003c*/ 	.word	0x00000000
        /*0040*/ 	.short	0x0000
        /*0042*/ 	.short	0x0000
        /*0044*/ 	.byte	0x00, 0xf5, 0x21, 0x00


	//----- nvinfo : EIATTR_SPARSE_MMA_MASK
	.align		4
.L_137:
        /*0048*/ 	.byte	0x03, 0x50
        /*004a*/ 	.short	0x0000


	//----- nvinfo : EIATTR_MAXREG_COUNT
	.align		4
        /*004c*/ 	.byte	0x03, 0x1b
        /*004e*/ 	.short	0x00ff


	//----- nvinfo : EIATTR_MERCURY_ISA_VERSION
	.align		4
        /*0050*/ 	.byte	0x03, 0x5f
        /*0052*/ 	.short	0x0101


	//----- nvinfo : EIATTR_VRC_CTA_INIT_COUNT
	.align		4
        /*0054*/ 	.byte	0x02, 0x4a
	.zero		1
	.zero		1


	//----- nvinfo : EIATTR_EXIT_INSTR_OFFSETS
	.align		4
        /*0058*/ 	.byte	0x04, 0x1c
        /*005a*/ 	.short	(.L_139 - .L_138)


	//   ....[0]....
.L_138:
        /*005c*/ 	.word	0x00000080


	//   ....[1]....
        /*0060*/ 	.word	0x00000270


	//   ....[2]....
        /*0064*/ 	.word	0x00000340


	//----- nvinfo : EIATTR_CRS_STACK_SIZE
	.align		4
.L_139:
        /*0068*/ 	.byte	0x04, 0x1e
        /*006a*/ 	.short	(.L_141 - .L_140)
.L_140:
        /*006c*/ 	.word	0x00000000


	//----- nvinfo : EIATTR_CBANK_PARAM_SIZE
	.align		4
.L_141:
        /*0070*/ 	.byte	0x03, 0x19
        /*0072*/ 	.short	0x0018


	//----- nvinfo : EIATTR_PARAM_CBANK
	.align		4
        /*0074*/ 	.byte	0x04, 0x0a
        /*0076*/ 	.short	(.L_143 - .L_142)
	.align		4
.L_142:
        /*0078*/ 	.word	index@(.nv.constant0._Z13volatile_nodePV4NodejjPj)
        /*007c*/ 	.short	0x0380
        /*007e*/ 	.short	0x0018


	//----- nvinfo : EIATTR_SW_WAR
	.align		4
.L_143:
        /*0080*/ 	.byte	0x04, 0x36
        /*0082*/ 	.short	(.L_145 - .L_144)
.L_144:
        /*0084*/ 	.word	0x00000008
.L_145:


//--------------------- .nv.callgraph             --------------------------
	.section	.nv.callgraph,"",@"SHT_CUDA_CALLGRAPH"
	.align	4
	.sectionentsize	8
	.align		4
        /*0000*/ 	.word	0x00000000
	.align		4
        /*0004*/ 	.word	0xffffffff
	.align		4
        /*0008*/ 	.word	0x00000000
	.align		4
        /*000c*/ 	.word	0xfffffffe
	.align		4
        /*0010*/ 	.word	0x00000000
	.align		4
        /*0014*/ 	.word	0xfffffffd
	.align		4
        /*0018*/ 	.word	0x00000000
	.align		4
        /*001c*/ 	.word	0xfffffffc


//--------------------- .text._Z20asm_read_conditionalP4NodejjPj --------------------------
	.section	.text._Z20asm_read_conditionalP4NodejjPj,"ax",@progbits
	.align	128
        .global         _Z20asm_read_conditionalP4NodejjPj
        .type           _Z20asm_read_conditionalP4NodejjPj,@function
        .size           _Z20asm_read_conditionalP4NodejjPj,(.L_x_34 - _Z20asm_read_conditionalP4NodejjPj)
        .other          _Z20asm_read_conditionalP4NodejjPj,@"STO_CUDA_ENTRY STV_DEFAULT"
_Z20asm_read_conditionalP4NodejjPj:
.text._Z20asm_read_conditionalP4NodejjPj:
[----:B------:R-:W-:Y:S01]  /*0000*/  LDC R1, c[0x0][0x37c] ;  /* 0x0000df00ff017b82 */ /* 0x000fe20000000800 */
[----:B------:R-:W0:Y:S07]  /*0010*/  S2R R0, SR_TID.X ;  /* 0x0000000000007919 */ /* 0x000e2e0000002100 */
[----:B------:R-:W0:Y:S01]  /*0020*/  S2UR UR4, SR_CTAID.X ;  /* 0x00000000000479c3 */ /* 0x000e220000002500 */
[----:B------:R-:W1:Y:S07]  /*0030*/  LDCU.64 UR6, c[0x0][0x388] ;  /* 0x00007100ff0677ac */ /* 0x000e6e0008000a00 */
[----:B------:R-:W0:Y:S02]  /*0040*/  LDC R3, c[0x0][0x360] ;  /* 0x0000d800ff037b82 */ /* 0x000e240000000800 */
[----:B0-----:R-:W-:-:S05]  /*0050*/  IMAD R0, R3, UR4, R0 ;  /* 0x0000000403007c24 */ /* 0x001fca000f8e0200 */
[----:B-1----:R-:W-:-:S04]  /*0060*/  IADD3 R0, PT, PT, R0, UR7, RZ ;  /* 0x0000000700007c10 */ /* 0x002fc8000fffe0ff */
[----:B------:R-:W-:-:S13]  /*0070*/  ISETP.GE.U32.AND P0, PT, R0, UR6, PT ;  /* 0x0000000600007c0c */ /* 0x000fda000bf06070 */
[----:B------:R-:W-:Y:S05]  /*0080*/  @P0 EXIT ;  /* 0x000000000000094d */ /* 0x000fea0003800000 */
[----:B------:R-:W0:Y:S01]  /*0090*/  LDCU UR4, c[0x0][0x370] ;  /* 0x00006e00ff0477ac */ /* 0x000e220008000800 */
[----:B------:R-:W1:Y:S01]  /*00a0*/  LDCU.64 UR6, c[0x0][0x358] ;  /* 0x00006b00ff0677ac */ /* 0x000e620008000a00 */
[----:B0-----:R-:W-:-:S07]  /*00b0*/  IMAD R3, R3, UR4, RZ ;  /* 0x0000000403037c24 */ /* 0x001fce000f8e02ff */
.L_x_3:
[----:B0-----:R-:W0:Y:S08]  /*00c0*/  LDC.64 R4, c[0x0][0x380] ;  /* 0x0000e000ff047b82 */ /* 0x001e300000000a00 */
[----:B------:R-:W2:Y:S01]  /*00d0*/  LDC.64 R6, c[0x0][0x390] ;  /* 0x0000e400ff067b82 */ /* 0x000ea20000000a00 */
[----:B------:R-:W-:Y:S01]  /*00e0*/  HFMA2 R11, -RZ, RZ, 0, 5.9604644775390625e-08 ;  /* 0x00000001ff0b7431 */ /* 0x000fe200000001ff */
[----:B------:R-:W3:Y:S01]  /*00f0*/  LDCU UR4, c[0x0][0x388] ;  /* 0x00007100ff0477ac */ /* 0x000ee20008000800 */
[----:B0-----:R-:W-:-:S05]  /*0100*/  IMAD.WIDE R4, R0, 0x14, R4 ;  /* 0x0000001400047825 */ /* 0x001fca00078e0204 */
[----:B-1----:R-:W2:Y:S02]  /*0110*/  LDG.E R9, desc[UR6][R4.64+0x8] ;  /* 0x0000080604097981 */ /* 0x002ea4000c1e1900 */
[----:B--2---:R-:W-:-:S06]  /*0120*/  IMAD.WIDE R6, R9, 0x4, R6 ;  /* 0x0000000409067825 */ /* 0x004fcc00078e0206 */
[----:B------:R-:W2:Y:S01]  /*0130*/  ATOMG.E.ADD.STRONG.GPU PT, R6, desc[UR6][R6.64], R11 ;  /* 0x8000000b060679a8 */ /* 0x000ea200081ef106 */
[----:B------:R-:W-:Y:S01]  /*0140*/  IMAD.IADD R0, R3, 0x1, R0 ;  /* 0x0000000103007824 */ /* 0x000fe200078e0200 */
[----:B------:R-:W-:Y:S04]  /*0150*/  BSSY B0, `(.L_x_0) ;  /* 0x0000021000007945 */ /* 0x000fe80003800000 */
[----:B---3--:R-:W-:Y:S02]  /*0160*/  ISETP.GE.U32.AND P0, PT, R0, UR4, PT ;  /* 0x0000000400007c0c */ /* 0x008fe4000bf06070 */
[----:B--2---:R-:W-:-:S13]  /*0170*/  ISETP.NE.AND P1, PT, R6, RZ, PT ;  /* 0x000000ff0600720c */ /* 0x004fda0003f25270 */
[----:B------:R-:W-:Y:S05]  /*0180*/  @!P1 BRA `(.L_x_1) ;  /* 0x0000000000749947 */ /* 0x000fea0003800000 */
[----:B------:R-:W0:Y:S01]  /*0190*/  LDC.64 R4, c[0x0][0x380] ;  /* 0x0000e000ff047b82 */ /* 0x000e220000000a00 */
[----:B------:R-:W-:-:S07]  /*01a0*/  MOV R15, R9 ;  /* 0x00000009000f7202 */ /* 0x000fce0000000f00 */
[----:B------:R-:W1:Y:S02]  /*01b0*/  LDC.64 R6, c[0x0][0x390] ;  /* 0x0000e400ff067b82 */ /* 0x000e640000000a00 */
.L_x_2:
[----:B0-----:R-:W-:-:S05]  /*01c0*/  IMAD.WIDE R10, R15, 0x14, R4 ;  /* 0x000000140f0a7825 */ /* 0x001fca00078e0204 */
[----:B------:R-:W2:Y:S04]  /*01d0*/  LDG.E R13, desc[UR6][R10.64] ;  /* 0x000000060a0d7981 */ /* 0x000ea8000c1e1900 */
[----:B------:R-:W3:Y:S01]  /*01e0*/  LDG.E R9, desc[UR6][R10.64+0x4] ;  /* 0x000004060a097981 */ /* 0x000ee2000c1e1900 */
[----:B--2---:R-:W-:-:S04]  /*01f0*/  IMAD.WIDE R12, R13, 0x14, R4 ;  /* 0x000000140d0c7825 */ /* 0x004fc800078e0204 */
[----:B---3--:R-:W-:Y:S01]  /*0200*/  IMAD.WIDE R8, R9, 0x14, R4 ;  /* 0x0000001409087825 */ /* 0x008fe200078e0204 */
[----:B------:R-:W2:Y:S04]  /*0210*/  LDG.E R2, desc[UR6][R12.64+0x10] ;  /* 0x000010060c027981 */ /* 0x000ea8000c1e1900 */
[----:B------:R-:W3:Y:S01]  /*0220*/  LDG.E R17, desc[UR6][R8.64+0x10] ;  /* 0x0000100608117981 */ /* 0x000ee2000c1e1900 */
[----:B--2---:R-:W-:Y:S02]  /*0230*/  FSETP.NEU.AND P1, PT, R2, RZ, PT ;  /* 0x000000ff0200720b */ /* 0x004fe40003f2d000 */
[----:B---3--:R-:W-:-:S11]  /*0240*/  FSETP.NEU.AND P2, PT, R17, RZ, PT ;  /* 0x000000ff1100720b */ /* 0x008fd60003f4d000 */
[----:B------:R-:W2:Y:S04]  /*0250*/  @!P1 LDG.E.STRONG.GPU R2, desc[UR6][R12.64+0x10] ;  /* 0x000010060c029981 */ /* 0x000ea8000c1ef900 */
[----:B------:R-:W2:Y:S01]  /*0260*/  @!P2 LDG.E.STRONG.GPU R17, desc[UR6][R8.64+0x10] ;  /* 0x000010060811a981 */ /* 0x000ea2000c1ef900 */
[----:B------:R-:W-:Y:S01]  /*0270*/  ISETP.NE.AND P1, PT, R15, RZ, PT ;  /* 0x000000ff0f00720c */ /* 0x000fe20003f25270 */
[----:B------:R-:W-:Y:S05]  /*0280*/  YIELD ;  /* 0x0000000000007946 */ /* 0x000fea0003800000 */
[----:B--2---:R-:W-:-:S05]  /*0290*/  FMNMX R17, R17, R2, PT ;  /* 0x0000000211117209 */ /* 0x004fca0003800000 */
[----:B------:R0:W-:Y:S02]  /*02a0*/  STG.E desc[UR6][R10.64+0x10], R17 ;  /* 0x000010110a007986 */ /* 0x0001e4000c101906 */
[----:B------:R-:W-:Y:S05]  /*02b0*/  @!P1 EXIT ;  /* 0x000000000000994d */ /* 0x000fea0003800000 */
[----:B------:R-:W-:Y:S06]  /*02c0*/  MEMBAR.SC.GPU ;  /* 0x0000000000007992 */ /* 0x000fec0000002000 */
[----:B------:R-:W-:-:S00]  /*02d0*/  ERRBAR ;  /* 0x00000000000079ab */ /* 0x000fc00000000000 */
[----:B------:R-:W-:Y:S06]  /*02e0*/  CGAERRBAR ;  /* 0x00000000000075ab */ /* 0x000fec0000000000 */
[----:B------:R-:W-:Y:S04]  /*02f0*/  CCTL.IVALL ;  /* 0x00000000ff00798f */ /* 0x000fe80002000000 */
[----:B------:R-:W1:Y:S01]  /*0300*/  LDG.E R15, desc[UR6][R10.64+0x8] ;  /* 0x000008060a0f7981 */ /* 0x000e62000c1e1900 */
[----:B------:R-:W-:-:S02]  /*0310*/  IMAD.MOV.U32 R13, RZ, RZ, 0x1 ;  /* 0x00000001ff0d7424 */ /* 0x000fc400078e00ff */
[----:B-1----:R-:W-:-:S06]  /*0320*/  IMAD.WIDE R8, R15, 0x4, R6 ;  /* 0x000000040f087825 */ /* 0x002fcc00078e0206 */
[----:B------:R-:W2:Y:S02]  /*0330*/  ATOMG.E.ADD.STRONG.GPU PT, R8, desc[UR6][R8.64], R13 ;  /* 0x8000000d080879a8 */ /* 0x000ea400081ef106 */
[----:B--2---:R-:W-:-:S13]  /*0340*/  ISETP.NE.AND P1, PT, R8, RZ, PT ;  /* 0x000000ff0800720c */ /* 0x004fda0003f25270 */
[----:B------:R-:W-:Y:S05]  /*0350*/  @P1 BRA `(.L_x_2) ;  /* 0xfffffffc00981947 */ /* 0x000fea000383ffff */
.L_x_1:
[----:B------:R-:W-:Y:S05]  /*0360*/  BSYNC B0 ;  /* 0x0000000000007941 */ /* 0x000fea0003800000 */
.L_x_0:
[----:B------:R-:W-:Y:S05]  /*0370*/  @!P0 BRA `(.L_x_3) ;  /* 0xfffffffc00508947 */ /* 0x000fea000383ffff */
[----:B------:R-:W-:Y:S05]  /*0380*/  EXIT ;  /* 0x000000000000794d */ /* 0x000fea0003800000 */
.L_x_4:
[----:B------:R-:W-:-:S00]  /*0390*/  BRA `(.L_x_4) ;  /* 0xfffffffc00fc7947 */ /* 0x000fc0000383ffff */
[----:B------:R-:W-:-:S00]  /*03a0*/  NOP ;  /* 0x0000000000007918 */ /* 0x000fc00000000000 */
        /* <DEDUP_REMOVED lines=13> */
.L_x_34:


//--------------------- .text._Z8asm_readP4NodejjPj --------------------------
	.section	.text._Z8asm_readP4NodejjPj,"ax",@progbits
	.align	128
        .global         _Z8asm_readP4NodejjPj
        .type           _Z8asm_readP4NodejjPj,@function
        .size           _Z8asm_readP4NodejjPj,(.L_x_35 - _Z8asm_readP4NodejjPj)
        .other          _Z8asm_readP4NodejjPj,@"STO_CUDA_ENTRY STV_DEFAULT"
_Z8asm_readP4NodejjPj:
.text._Z8asm_readP4NodejjPj:
        /* <DEDUP_REMOVED lines=12> */
.L_x_8:
        /* <DEDUP_REMOVED lines=8> */
[----:B------:R-:W-:Y:S01]  /*0140*/  IADD3 R0, PT, PT, R3, R0, RZ ;  /* 0x0000000003007210 */ /* 0x000fe20007ffe0ff */
[----:B------:R-:W-:Y:S03]  /*0150*/  BSSY B0, `(.L_x_5) ;  /* 0x000001d000007945 */ /* 0x000fe60003800000 */
[----:B---3--:R-:W-:Y:S02]  /*0160*/  ISETP.GE.U32.AND P0, PT, R0, UR4, PT ;  /* 0x0000000400007c0c */ /* 0x008fe4000bf06070 */
[----:B--2---:R-:W-:-:S13]  /*0170*/  ISETP.NE.AND P1, PT, R6, RZ, PT ;  /* 0x000000ff0600720c */ /* 0x004fda0003f25270 */
[----:B------:R-:W-:Y:S05]  /*0180*/  @!P1 BRA `(.L_x_6) ;  /* 0x0000000000649947 */ /* 0x000fea0003800000 */
[----:B------:R-:W0:Y:S01]  /*0190*/  LDC.64 R4, c[0x0][0x380] ;  /* 0x0000e000ff047b82 */ /* 0x000e220000000a00 */
[----:B------:R-:W-:-:S07]  /*01a0*/  MOV R15, R9 ;  /* 0x00000009000f7202 */ /* 0x000fce0000000f00 */
[----:B------:R-:W1:Y:S02]  /*01b0*/  LDC.64 R6, c[0x0][0x390] ;  /* 0x0000e400ff067b82 */ /* 0x000e640000000a00 */
.L_x_7:
[----:B0-----:R-:W-:-:S05]  /*01c0*/  IMAD.WIDE R12, R15, 0x14, R4 ;  /* 0x000000140f0c7825 */ /* 0x001fca00078e0204 */
[----:B------:R-:W2:Y:S04]  /*01d0*/  LDG.E R9, desc[UR6][R12.64] ;  /* 0x000000060c097981 */ /* 0x000ea8000c1e1900 */
[----:B------:R-:W3:Y:S01]  /*01e0*/  LDG.E R11, desc[UR6][R12.64+0x4] ;  /* 0x000004060c0b7981 */ /* 0x000ee2000c1e1900 */
[----:B--2---:R-:W-:-:S04]  /*01f0*/  IMAD.WIDE R8, R9, 0x14, R4 ;  /* 0x0000001409087825 */ /* 0x004fc800078e0204 */
[----:B---3--:R-:W-:Y:S02]  /*0200*/  IMAD.WIDE R10, R11, 0x14, R4 ;  /* 0x000000140b0a7825 */ /* 0x008fe400078e0204 */
[----:B------:R-:W2:Y:S04]  /*0210*/  LDG.E.STRONG.GPU R8, desc[UR6][R8.64+0x10] ;  /* 0x0000100608087981 */ /* 0x000ea8000c1ef900 */
[----:B------:R-:W2:Y:S01]  /*0220*/  LDG.E.STRONG.GPU R11, desc[UR6][R10.64+0x10] ;  /* 0x000010060a0b7981 */ /* 0x000ea2000c1ef900 */
        /* <DEDUP_REMOVED lines=10> */
[----:B------:R-:W-:Y:S01]  /*02d0*/  MOV R11, 0x1 ;  /* 0x00000001000b7802 */ /* 0x000fe20000000f00 */
[----:B-1----:R-:W-:-:S06]  /*02e0*/  IMAD.WIDE R8, R15, 0x4, R6 ;  /* 0x000000040f087825 */ /* 0x002fcc00078e0206 */
[----:B------:R-:W2:Y:S02]  /*02f0*/  ATOMG.E.ADD.STRONG.GPU PT, R8, desc[UR6][R8.64], R11 ;  /* 0x8000000b080879a8 */ /* 0x000ea400081ef106 */
[----:B--2---:R-:W-:-:S13]  /*0300*/  ISETP.NE.AND P1, PT, R8, RZ, PT ;  /* 0x000000ff0800720c */ /* 0x004fda0003f25270 */
[----:B------:R-:W-:Y:S05]  /*0310*/  @P1 BRA `(.L_x_7) ;  /* 0xfffffffc00a81947 */ /* 0x000fea000383ffff */
.L_x_6:
[----:B------:R-:W-:Y:S05]  /*0320*/  BSYNC B0 ;  /* 0x0000000000007941 */ /* 0x000fea0003800000 */
.L_x_5:
[----:B------:R-:W-:Y:S05]  /*0330*/  @!P0 BRA `(.L_x_8) ;  /* 0xfffffffc00608947 */ /* 0x000fea000383ffff */
[----:B------:R-:W-:Y:S05]  /*0340*/  EXIT ;  /* 0x000000000000794d */ /* 0x000fea0003800000 */
.L_x_9:
        /* <DEDUP_REMOVED lines=11> */
.L_x_35:


//--------------------- .text._Z23atomic_read_conditionalP4NodejjPj --------------------------
	.section	.text._Z23atomic_read_conditionalP4NodejjPj,"ax",@progbits
	.align	128
        .global         _Z23atomic_read_conditionalP4NodejjPj
        .type           _Z23atomic_read_conditionalP4NodejjPj,@function
        .size           _Z23atomic_read_conditionalP4NodejjPj,(.L_x_36 - _Z23atomic_read_conditionalP4NodejjPj)
        .other          _Z23atomic_read_conditionalP4NodejjPj,@"STO_CUDA_ENTRY STV_DEFAULT"
_Z23atomic_read_conditionalP4NodejjPj:
.text._Z23atomic_read_conditionalP4NodejjPj:
        /* <DEDUP_REMOVED lines=12> */
.L_x_17:
[----:B------:R-:W0:Y:S08]  /*00c0*/  LDC.64 R4, c[0x0][0x380] ;  /* 0x0000e000ff047b82 */ /* 0x000e300000000a00 */
[----:B------:R-:W2:Y:S01]  /*00d0*/  LDC.64 R6, c[0x0][0x390] ;  /* 0x0000e400ff067b82 */ /* 0x000ea20000000a00 */
[----:B---3--:R-:W-:Y:S01]  /*00e0*/  HFMA2 R11, -RZ, RZ, 0, 5.9604644775390625e-08 ;  /* 0x00000001ff0b7431 */ /* 0x008fe200000001ff */
        /* <DEDUP_REMOVED lines=13> */
.L_x_16:
[----:B0--3--:R-:W-:-:S05]  /*01c0*/  IMAD.WIDE R10, R15, 0x14, R4 ;  /* 0x000000140f0a7825 */ /* 0x009fca00078e0204 */
[----:B------:R-:W2:Y:S04]  /*01d0*/  LDG.E R9, desc[UR6][R10.64] ;  /* 0x000000060a097981 */ /* 0x000ea8000c1e1900 */
[----:B------:R-:W3:Y:S01]  /*01e0*/  LDG.E R13, desc[UR6][R10.64+0x4] ;  /* 0x000004060a0d7981 */ /* 0x000ee2000c1e1900 */
[----:B--2---:R-:W-:-:S04]  /*01f0*/  IMAD.WIDE R8, R9, 0x14, R4 ;  /* 0x0000001409087825 */ /* 0x004fc800078e0204 */
[----:B---3--:R-:W-:Y:S01]  /*0200*/  IMAD.WIDE R12, R13, 0x14, R4 ;  /* 0x000000140d0c7825 */ /* 0x008fe200078e0204 */
[----:B------:R-:W2:Y:S04]  /*0210*/  LDG.E R2, desc[UR6][R8.64+0x10] ;  /* 0x0000100608027981 */ /* 0x000ea8000c1e1900 */
[----:B------:R-:W3:Y:S01]  /*0220*/  LDG.E R17, desc[UR6][R12.64+0x10] ;  /* 0x000010060c117981 */ /* 0x000ee2000c1e1900 */
[----:B------:R-:W-:Y:S05]  /*0230*/  YIELD ;  /* 0x0000000000007946 */ /* 0x000fea0003800000 */
[----:B------:R-:W-:Y:S01]  /*0240*/  BSSY.RECONVERGENT B1, `(.L_x_12) ;  /* 0x0000005000017945 */ /* 0x000fe20003800200 */
[----:B--2---:R-:W-:-:S02]  /*0250*/  FSETP.NEU.AND P1, PT, R2, RZ, PT ;  /* 0x000000ff0200720b */ /* 0x004fc40003f2d000 */
[----:B---3--:R-:W-:-:S11]  /*0260*/  FSETP.NEU.AND P2, PT, R17, RZ, PT ;  /* 0x000000ff1100720b */ /* 0x008fd60003f4d000 */
[----:B------:R-:W-:Y:S05]  /*0270*/  @P1 BRA `(.L_x_13) ;  /* 0x0000000000041947 */ /* 0x000fea0003800000 */
[----:B------:R0:W5:Y:S02]  /*0280*/  ATOMG.E.ADD.F32.FTZ.RN.STRONG.GPU PT, R2, desc[UR6][R8.64+0x10], RZ ;  /* 0x800010ff080279a3 */ /* 0x000164000c1ef306 */
.L_x_13:
[----:B------:R-:W-:Y:S05]  /*0290*/  BSYNC.RECONVERGENT B1 ;  /* 0x0000000000017941 */ /* 0x000fea0003800200 */
.L_x_12:
[----:B------:R-:W-:Y:S04]  /*02a0*/  BSSY.RECONVERGENT B1, `(.L_x_14) ;  /* 0x0000003000017945 */ /* 0x000fe80003800200 */
[----:B------:R-:W-:Y:S05]  /*02b0*/  @P2 BRA `(.L_x_15) ;  /* 0x0000000000042947 */ /* 0x000fea0003800000 */
[----:B------:R2:W5:Y:S02]  /*02c0*/  ATOMG.E.ADD.F32.FTZ.RN.STRONG.GPU PT, R17, desc[UR6][R12.64+0x10], RZ ;  /* 0x800010ff0c1179a3 */ /* 0x000564000c1ef306 */
.L_x_15:
[----:B------:R-:W-:Y:S05]  /*02d0*/  BSYNC.RECONVERGENT B1 ;  /* 0x0000000000017941 */ /* 0x000fea0003800200 */
.L_x_14:
[----:B------:R-:W-:Y:S02]  /*02e0*/  ISETP.NE.AND P1, PT, R15, RZ, PT ;  /* 0x000000ff0f00720c */ /* 0x000fe40003f25270 */
[----:B-----5:R-:W-:-:S05]  /*02f0*/  FMNMX R17, R17, R2, PT ;  /* 0x0000000211117209 */ /* 0x020fca0003800000 */
[----:B------:R3:W-:Y:S06]  /*0300*/  STG.E desc[UR6][R10.64+0x10], R17 ;  /* 0x000010110a007986 */ /* 0x0007ec000c101906 */
[----:B------:R-:W-:Y:S05]  /*0310*/  @!P1 EXIT ;  /* 0x000000000000994d */ /* 0x000fea0003800000 */
[----:B------:R-:W-:Y:S06]  /*0320*/  MEMBAR.SC.GPU ;  /* 0x0000000000007992 */ /* 0x000fec0000002000 */
[----:B------:R-:W-:-:S00]  /*0330*/  ERRBAR ;  /* 0x00000000000079ab */ /* 0x000fc00000000000 */
[----:B------:R-:W-:Y:S06]  /*0340*/  CGAERRBAR ;  /* 0x00000000000075ab */ /* 0x000fec0000000000 */
[----:B------:R-:W-:Y:S04]  /*0350*/  CCTL.IVALL ;  /* 0x00000000ff00798f */ /* 0x000fe80002000000 */
[----:B------:R-:W0:Y:S01]  /*0360*/  LDG.E R15, desc[UR6][R10.64+0x8] ;  /* 0x000008060a0f7981 */ /* 0x000e22000c1e1900 */
[----:B--2---:R-:W-:-:S02]  /*0370*/  IMAD.MOV.U32 R13, RZ, RZ, 0x1 ;  /* 0x00000001ff0d7424 */ /* 0x004fc400078e00ff */
[----:B01----:R-:W-:-:S06]  /*0380*/  IMAD.WIDE R8, R15, 0x4, R6 ;  /* 0x000000040f087825 */ /* 0x003fcc00078e0206 */
[----:B------:R-:W2:Y:S02]  /*0390*/  ATOMG.E.ADD.STRONG.GPU PT, R8, desc[UR6][R8.64], R13 ;  /* 0x8000000d080879a8 */ /* 0x000ea400081ef106 */
[----:B--2---:R-:W-:-:S13]  /*03a0*/  ISETP.NE.AND P1, PT, R8, RZ, PT ;  /* 0x000000ff0800720c */ /* 0x004fda0003f25270 */
[----:B------:R-:W-:Y:S05]  /*03b0*/  @P1 BRA `(.L_x_16) ;  /* 0xfffffffc00801947 */ /* 0x000fea000383ffff */
.L_x_11:
[----:B------:R-:W-:Y:S05]  /*03c0*/  BSYNC B0 ;  /* 0x0000000000007941 */ /* 0x000fea0003800000 */
.L_x_10:
[----:B------:R-:W-:Y:S05]  /*03d0*/  @!P0 BRA `(.L_x_17) ;  /* 0xfffffffc00388947 */ /* 0x000fea000383ffff */
[----:B------:R-:W-:Y:S05]  /*03e0*/  EXIT ;  /* 0x000000000000794d */ /* 0x000fea0003800000 */
.L_x_18:
        /* <DEDUP_REMOVED lines=9> */
.L_x_36:


//--------------------- .text._Z11atomic_readP4NodejjPj --------------------------
	.section	.text._Z11atomic_readP4NodejjPj,"ax",@progbits
	.align	128
        .global         _Z11atomic_readP4NodejjPj
        .type           _Z11atomic_readP4NodejjPj,@function
        .size           _Z11atomic_readP4NodejjPj,(.L_x_37 - _Z11atomic_readP4NodejjPj)
        .other          _Z11atomic_readP4NodejjPj,@"STO_CUDA_ENTRY STV_DEFAULT"
_Z11atomic_readP4NodejjPj:
.text._Z11atomic_readP4NodejjPj:
        /* <DEDUP_REMOVED lines=12> */
.L_x_22:
        /* <DEDUP_REMOVED lines=16> */
.L_x_21:
[----:B0-----:R-:W-:-:S05]  /*01c0*/  IMAD.WIDE R12, R15, 0x14, R4 ;  /* 0x000000140f0c7825 */ /* 0x001fca00078e0204 */
[----:B------:R-:W2:Y:S04]  /*01d0*/  LDG.E R9, desc[UR6][R12.64] ;  /* 0x000000060c097981 */ /* 0x000ea8000c1e1900 */
[----:B------:R-:W3:Y:S01]  /*01e0*/  LDG.E R11, desc[UR6][R12.64+0x4] ;  /* 0x000004060c0b7981 */ /* 0x000ee2000c1e1900 */
[----:B------:R-:W-:Y:S05]  /*01f0*/  YIELD ;  /* 0x0000000000007946 */ /* 0x000fea0003800000 */
[----:B--2---:R-:W-:-:S04]  /*0200*/  IMAD.WIDE R8, R9, 0x14, R4 ;  /* 0x0000001409087825 */ /* 0x004fc800078e0204 */
[----:B---3--:R-:W-:Y:S02]  /*0210*/  IMAD.WIDE R10, R11, 0x14, R4 ;  /* 0x000000140b0a7825 */ /* 0x008fe400078e0204 */
[----:B------:R-:W2:Y:S04]  /*0220*/  ATOMG.E.ADD.F32.FTZ.RN.STRONG.GPU PT, R8, desc[UR6][R8.64+0x10], RZ ;  /* 0x800010ff080879a3 */ /* 0x000ea8000c1ef306 */
[----:B------:R-:W2:Y:S01]  /*0230*/  ATOMG.E.ADD.F32.FTZ.RN.STRONG.GPU PT, R11, desc[UR6][R10.64+0x10], RZ ;  /* 0x800010ff0a0b79a3 */ /* 0x000ea2000c1ef306 */
[----:B------:R-:W-:Y:S02]  /*0240*/  ISETP.NE.AND P1, PT, R15, RZ, PT ;  /* 0x000000ff0f00720c */ /* 0x000fe40003f25270 */
[----:B--2---:R-:W-:-:S05]  /*0250*/  FMNMX R17, R8, R11, PT ;  /* 0x0000000b08117209 */ /* 0x004fca0003800000 */
[----:B------:R0:W-:Y:S06]  /*0260*/  STG.E desc[UR6][R12.64+0x10], R17 ;  /* 0x000010110c007986 */ /* 0x0001ec000c101906 */
        /* <DEDUP_REMOVED lines=11> */
.L_x_20:
[----:B------:R-:W-:Y:S05]  /*0320*/  BSYNC B0 ;  /* 0x0000000000007941 */ /* 0x000fea0003800000 */
.L_x_19:
[----:B------:R-:W-:Y:S05]  /*0330*/  @!P0 BRA `(.L_x_22) ;  /* 0xfffffffc00608947 */ /* 0x000fea000383ffff */
[----:B------:R-:W-:Y:S05]  /*0340*/  EXIT ;  /* 0x000000000000794d */ /* 0x000fea0003800000 */
.L_x_23:
        /* <DEDUP_REMOVED lines=11> */
.L_x_37:


//--------------------- .text._Z22separate_volatile_dataPK4NodePVfjjPj --------------------------
	.section	.text._Z22separate_volatile_dataPK4NodePVfjjPj,"ax",@progbits
	.align	128
        .global         _Z22separate_volatile_dataPK4NodePVfjjPj
        .type           _Z22separate_volatile_dataPK4NodePVfjjPj,@function
        .size           _Z22separate_volatile_dataPK4NodePVfjjPj,(.L_x_38 - _Z22separate_volatile_dataPK4NodePVfjjPj)
        .other          _Z22separate_volatile_dataPK4NodePVfjjPj,@"STO_CUDA_ENTRY STV_DEFAULT"
_Z22separate_volatile_dataPK4NodePVfjjPj:
.text._Z22separate_volatile_dataPK4NodePVfjjPj:
        /* <DEDUP_REMOVED lines=12> */
.L_x_27:
[----:B------:R-:W0:Y:S08]  /*00c0*/  LDC.64 R4, c[0x0][0x380] ;  /* 0x0000e000ff047b82 */ /* 0x000e300000000a00 */
        /* <DEDUP_REMOVED lines=14> */
[----:B------:R-:W1:Y:S08]  /*01b0*/  LDC.64 R6, c[0x0][0x380] ;  /* 0x0000e000ff067b82 */ /* 0x000e700000000a00 */
[----:B------:R-:W2:Y:S02]  /*01c0*/  LDC.64 R8, c[0x0][0x388] ;  /* 0x0000e200ff087b82 */ /* 0x000ea40000000a00 */
.L_x_26:
[----:B-1----:R-:W-:-:S05]  /*01d0*/  IMAD.WIDE R10, R19, 0x14, R6 ;  /* 0x00000014130a7825 */ /* 0x002fca00078e0206 */
[----:B------:R-:W2:Y:S04]  /*01e0*/  LDG.E R13, desc[UR6][R10.64] ;  /* 0x000000060a0d7981 */ /* 0x000ea8000c1e1900 */
[----:B------:R-:W3:Y:S01]  /*01f0*/  LDG.E R15, desc[UR6][R10.64+0x4] ;  /* 0x000004060a0f7981 */ /* 0x000ee2000c1e1900 */
[----:B--2---:R-:W-:-:S04]  /*0200*/  IMAD.WIDE R12, R13, 0x4, R8 ;  /* 0x000000040d0c7825 */ /* 0x004fc800078e0208 */
[--C-:B---3--:R-:W-:Y:S02]  /*0210*/  IMAD.WIDE R14, R15, 0x4, R8.reuse ;  /* 0x000000040f0e7825 */ /* 0x108fe400078e0208 */
[----:B------:R-:W2:Y:S04]  /*0220*/  LDG.E.STRONG.SYS R12, desc[UR6][R12.64] ;  /* 0x000000060c0c7981 */ /* 0x000ea8000c1f5900 */
[----:B------:R-:W2:Y:S01]  /*0230*/  LDG.E.STRONG.SYS R15, desc[UR6][R14.64] ;  /* 0x000000060e0f7981 */ /* 0x000ea2000c1f5900 */
[C---:B------:R-:W-:Y:S01]  /*0240*/  ISETP.NE.AND P1, PT, R19.reuse, RZ, PT ;  /* 0x000000ff1300720c */ /* 0x040fe20003f25270 */
[----:B------:R-:W-:Y:S01]  /*0250*/  IMAD.WIDE R16, R19, 0x4, R8 ;  /* 0x0000000413107825 */ /* 0x000fe200078e0208 */
[----:B------:R-:W-:Y:S05]  /*0260*/  YIELD ;  /* 0x0000000000007946 */ /* 0x000fea0003800000 */
[----:B--2---:R-:W-:-:S05]  /*0270*/  FMNMX R21, R12, R15, PT ;  /* 0x0000000f0c157209 */ /* 0x004fca0003800000 */
[----:B------:R1:W-:Y:S01]  /*0280*/  STG.E.STRONG.SYS desc[UR6][R16.64], R21 ;  /* 0x0000001510007986 */ /* 0x0003e2000c115906 */
[----:B------:R-:W-:Y:S05]  /*0290*/  @!P1 EXIT ;  /* 0x000000000000994d */ /* 0x000fea0003800000 */
[----:B------:R-:W-:Y:S06]  /*02a0*/  MEMBAR.SC.GPU ;  /* 0x0000000000007992 */ /* 0x000fec0000002000 */
[----:B------:R-:W-:-:S00]  /*02b0*/  ERRBAR ;  /* 0x00000000000079ab */ /* 0x000fc00000000000 */
[----:B------:R-:W-:Y:S06]  /*02c0*/  CGAERRBAR ;  /* 0x00000000000075ab */ /* 0x000fec0000000000 */
[----:B------:R-:W-:Y:S04]  /*02d0*/  CCTL.IVALL ;  /* 0x00000000ff00798f */ /* 0x000fe80002000000 */
[----:B------:R-:W0:Y:S01]  /*02e0*/  LDG.E R19, desc[UR6][R10.64+0x8] ;  /* 0x000008060a137981 */ /* 0x000e22000c1e1900 */
[----:B------:R-:W-:Y:S01]  /*02f0*/  MOV R15, 0x1 ;  /* 0x00000001000f7802 */ /* 0x000fe20000000f00 */
[----:B0-----:R-:W-:-:S06]  /*0300*/  IMAD.WIDE R12, R19, 0x4, R4 ;  /* 0x00000004130c7825 */ /* 0x001fcc00078e0204 */
[----:B------:R-:W2:Y:S02]  /*0310*/  ATOMG.E.ADD.STRONG.GPU PT, R12, desc[UR6][R12.64], R15 ;  /* 0x8000000f0c0c79a8 */ /* 0x000ea400081ef106 */
[----:B--2---:R-:W-:-:S13]  /*0320*/  ISETP.NE.AND P1, PT, R12, RZ, PT ;  /* 0x000000ff0c00720c */ /* 0x004fda0003f25270 */
[----:B------:R-:W-:Y:S05]  /*0330*/  @P1 BRA `(.L_x_26) ;  /* 0xfffffffc00a41947 */ /* 0x000fea000383ffff */
.L_x_25:
[----:B------:R-:W-:Y:S05]  /*0340*/  BSYNC B0 ;  /* 0x0000000000007941 */ /* 0x000fea0003800000 */
.L_x_24:
[----:B------:R-:W-:Y:S05]  /*0350*/  @!P0 BRA `(.L_x_27) ;  /* 0xfffffffc00588947 */ /* 0x000fea000383ffff */
[----:B------:R-:W-:Y:S05]  /*0360*/  EXIT ;  /* 0x000000000000794d */ /* 0x000fea0003800000 */
.L_x_28:
        /* <DEDUP_REMOVED lines=9> */
.L_x_38:


//--------------------- .text._Z13volatile_nodePV4NodejjPj --------------------------
	.section	.text._Z13volatile_nodePV4NodejjPj,"ax",@progbits
	.align	128
        .global         _Z13volatile_nodePV4NodejjPj
        .type           _Z13volatile_nodePV4NodejjPj,@function
        .size           _Z13volatile_nodePV4NodejjPj,(.L_x_39 - _Z13volatile_nodePV4NodejjPj)
        .other          _Z13volatile_nodePV4NodejjPj,@"STO_CUDA_ENTRY STV_DEFAULT"
_Z13volatile_nodePV4NodejjPj:
.text._Z13volatile_nodePV4NodejjPj:
        /* <DEDUP_REMOVED lines=12> */
.L_x_32:
[----:B0-----:R-:W0:Y:S08]  /*00c0*/  LDC.64 R4, c[0x0][0x380] ;  /* 0x0000e000ff047b82 */ /* 0x001e300000000a00 */
[----:B------:R-:W2:Y:S01]  /*00d0*/  LDC.64 R6, c[0x0][0x390] ;  /* 0x0000e400ff067b82 */ /* 0x000ea20000000a00 */
[----:B------:R-:W-:Y:S01]  /*00e0*/  HFMA2 R11, -RZ, RZ, 0, 5.9604644775390625e-08 ;  /* 0x00000001ff0b7431 */ /* 0x000fe200000001ff */
[----:B------:R-:W3:Y:S01]  /*00f0*/  LDCU UR4, c[0x0][0x388] ;  /* 0x00007100ff0477ac */ /* 0x000ee20008000800 */
[----:B0-----:R-:W-:-:S05]  /*0100*/  IMAD.WIDE R4, R0, 0x14, R4 ;  /* 0x0000001400047825 */ /* 0x001fca00078e0204 */
[----:B-1----:R-:W2:Y:S02]  /*0110*/  LDG.E.STRONG.SYS R9, desc[UR6][R4.64+0x8] ;  /* 0x0000080604097981 */ /* 0x002ea4000c1f5900 */
        /* <DEDUP_REMOVED lines=10> */
.L_x_31:
[----:B0-----:R-:W-:-:S05]  /*01c0*/  IMAD.WIDE R12, R15, 0x14, R4 ;  /* 0x000000140f0c7825 */ /* 0x001fca00078e0204 */
[----:B------:R-:W2:Y:S04]  /*01d0*/  LDG.E.STRONG.SYS R9, desc[UR6][R12.64] ;  /* 0x000000060c097981 */ /* 0x000ea8000c1f5900 */
[----:B------:R-:W3:Y:S01]  /*01e0*/  LDG.E.STRONG.SYS R11, desc[UR6][R12.64+0x4] ;  /* 0x000004060c0b7981 */ /* 0x000ee2000c1f5900 */
[----:B--2---:R-:W-:-:S04]  /*01f0*/  IMAD.WIDE R8, R9, 0x14, R4 ;  /* 0x0000001409087825 */ /* 0x004fc800078e0204 */
[----:B---3--:R-:W-:Y:S02]  /*0200*/  IMAD.WIDE R10, R11, 0x14, R4 ;  /* 0x000000140b0a7825 */ /* 0x008fe400078e0204 */
[----:B------:R-:W2:Y:S04]  /*0210*/  LDG.E.STRONG.SYS R8, desc[UR6][R8.64+0x10] ;  /* 0x0000100608087981 */ /* 0x000ea8000c1f5900 */
[----:B------:R-:W2:Y:S01]  /*0220*/  LDG.E.STRONG.SYS R11, desc[UR6][R10.64+0x10] ;  /* 0x000010060a0b7981 */ /* 0x000ea2000c1f5900 */
[----:B------:R-:W-:Y:S01]  /*0230*/  ISETP.NE.AND P1, PT, R15, RZ, PT ;  /* 0x000000ff0f00720c */ /* 0x000fe20003f25270 */
[----:B------:R-:W-:Y:S05]  /*0240*/  YIELD ;  /* 0x0000000000007946 */ /* 0x000fea0003800000 */
[----:B--2---:R-:W-:-:S05]  /*0250*/  FMNMX R17, R8, R11, PT ;  /* 0x0000000b08117209 */ /* 0x004fca0003800000 */
[----:B------:R0:W-:Y:S02]  /*0260*/  STG.E.STRONG.SYS desc[UR6][R12.64+0x10], R17 ;  /* 0x000010110c007986 */ /* 0x0001e4000c115906 */
[----:B------:R-:W-:Y:S05]  /*0270*/  @!P1 EXIT ;  /* 0x000000000000994d */ /* 0x000fea0003800000 */
[----:B------:R-:W-:Y:S06]  /*0280*/  MEMBAR.SC.GPU ;  /* 0x0000000000007992 */ /* 0x000fec0000002000 */
[----:B------:R-:W-:-:S00]  /*0290*/  ERRBAR ;  /* 0x00000000000079ab */ /* 0x000fc00000000000 */
[----:B------:R-:W-:Y:S06]  /*02a0*/  CGAERRBAR ;  /* 0x00000000000075ab */ /* 0x000fec0000000000 */
[----:B------:R-:W-:Y:S04]  /*02b0*/  CCTL.IVALL ;  /* 0x00000000ff00798f */ /* 0x000fe80002000000 */
[----:B------:R-:W1:Y:S01]  /*02c0*/  LDG.E.STRONG.SYS R15, desc[UR6][R12.64+0x8] ;  /* 0x000008060c0f7981 */ /* 0x000e62000c1f5900 */
[----:B------:R-:W-:Y:S01]  /*02d0*/  MOV R11, 0x1 ;  /* 0x00000001000b7802 */ /* 0x000fe20000000f00 */
[----:B-1----:R-:W-:-:S06]  /*02e0*/  IMAD.WIDE R8, R15, 0x4, R6 ;  /* 0x000000040f087825 */ /* 0x002fcc00078e0206 */
[----:B------:R-:W2:Y:S02]  /*02f0*/  ATOMG.E.ADD.STRONG.GPU PT, R8, desc[UR6][R8.64], R11 ;  /* 0x8000000b080879a8 */ /* 0x000ea400081ef106 */
[----:B--2---:R-:W-:-:S13]  /*0300*/  ISETP.NE.AND P1, PT, R8, RZ, PT ;  /* 0x000000ff0800720c */ /* 0x004fda0003f25270 */
[----:B------:R-:W-:Y:S05]  /*0310*/  @P1 BRA `(.L_x_31) ;  /* 0xfffffffc00a81947 */ /* 0x000fea000383ffff */
.L_x_30:
[----:B------:R-:W-:Y:S05]  /*0320*/  BSYNC B0 ;  /* 0x0000000000007941 */ /* 0x000fea0003800000 */
.L_x_29:
[----:B------:R-:W-:Y:S05]  /*0330*/  @!P0 BRA `(.L_x_32) ;  /* 0xfffffffc00608947 */ /* 0x000fea000383ffff */
[----:B------:R-:W-:Y:S05]  /*0340*/  EXIT ;  /* 0x000000000000794d */ /* 0x000fea0003800000 */
.L_x_33:
        /* <DEDUP_REMOVED lines=11> */
.L_x_39:


//--------------------- .nv.shared.reserved.0     --------------------------
	.section	.nv.shared.reserved.0,"aw",@nobits
	.weak		__nv_reservedSMEM_offset_0_alias
	.size		__nv_reservedSMEM_offset_0_alias, 0, 64
	.other		__nv_reservedSMEM_offset_0_alias,@"STO_CUDA_RESERVED_SHARED STV_DEFAULT"
__nv_reservedSMEM_offset_0_alias:
	.zero		0
	.zero		64


//--------------------- .nv.constant0._Z20asm_read_conditionalP4NodejjPj --------------------------
	.section	.nv.constant0._Z20asm_read_conditionalP4NodejjPj,"a",@progbits
	.sectionflags	@""
	.align	4
.nv.constant0._Z20asm_read_conditionalP4NodejjPj:
	.zero		920


//--------------------- .nv.constant0._Z8asm_readP4NodejjPj --------------------------
	.section	.nv.constant0._Z8asm_readP4NodejjPj,"a",@progbits
	.sectionflags	@""
	.align	4
.nv.constant0._Z8asm_readP4NodejjPj:
	.zero		920


//--------------------- .nv.constant0._Z23atomic_read_conditionalP4NodejjPj --------------------------
	.section	.nv.constant0._Z23atomic_read_conditionalP4NodejjPj,"a",@progbits
	.sectionflags	@""
	.align	4
.nv.constant0._Z23atomic_read_conditionalP4NodejjPj:
	.zero		920


//--------------------- .nv.constant0._Z11atomic_readP4NodejjPj --------------------------
	.section	.nv.constant0._Z11atomic_readP4NodejjPj,"a",@progbits
	.sectionflags	@""
	.align	4
.nv.constant0._Z11atomic_readP4NodejjPj:
	.zero		920


//--------------------- .nv.constant0._Z22separate_volatile_dataPK4NodePVfjjPj --------------------------
	.section	.nv.constant0._Z22separate_volatile_dataPK4NodePVfjjPj,"a",@progbits
	.sectionflags	@""
	.align	4
.nv.constant0._Z22separate_volatile_dataPK4NodePVfjjPj:
	.zero		928


//--------------------- .nv.constant0._Z13volatile_nodePV4NodejjPj --------------------------
	.section	.nv.constant0._Z13volatile_nodePV4NodejjPj,"a",@progbits
	.sectionflags	@""
	.align	4
.nv.constant0._Z13volatile_nodePV4NodejjPj:
	.zero		920


//--------------------- SYMBOLS --------------------------

	.type		.nv.reservedSmem.offset0,@object
	.size		.nv.reservedSmem.offset0,0x4
